	.target	sm_90a

	.elftype	@"ET_EXEC"


//--------------------- .note.nv.tkinfo           --------------------------
	.section	.note.nv.tkinfo,"",@"SHT_NOTE"
	.sectionflags	@"SHF_NOTE_NV_TKINFO"
	.tkinfo
        /*0018*/ 	.word	0x00000002
        /*0030*/ 	.string	""
        /*0030*/ 	.string	"ptxas"
        /*0030*/ 	.string	"Cuda compilation tools, release 13.0, V13.0.88"
        /*0030*/ 	.string	"Build cuda_13.0.r13.0/compiler.36424714_0"
        /*0030*/ 	.string	"-arch sm_90a -m 64 "



//--------------------- .note.nv.cuinfo           --------------------------
	.section	.note.nv.cuinfo,"",@"SHT_NOTE"
	.sectionflags	@"SHF_NOTE_NV_CUINFO"
        /*0018*/ 	.short	0x0002
        /*001a*/ 	.short	0x005a
        /*001c*/ 	.short	0x0082
	.zero		2


//--------------------- .nv.info                  --------------------------
	.section	.nv.info,"",@"SHT_CUDA_INFO"
	.align	4


	//----- nvinfo : EIATTR_REGCOUNT
	.align		4
        /*0000*/ 	.byte	0x04, 0x2f
        /*0002*/ 	.short	(.L_15 - .L_14)
	.align		4
.L_14:
        /*0004*/ 	.word	index@(_ZN7cutlass13device_kernelINS_4gemm6kernel13GemmUniversalIN4cute5tupleIJiiiiEEENS1_10collective13CollectiveMmaINS1_34MainloopSm90TmaGmmaWarpSpecializedILi3ENS5_IJNS4_1CILi1EEESB_SB_EEENS1_32KernelTmaWarpSpecializedPingpongEEENS5_IJNSA_ILi64EEESF_NSA_ILi32EEEEEENS_10bfloat16_tENS5_IJlSB_lEEESI_SJ_NS4_8TiledMMAINS4_8MMA_AtomIJNS4_4SM904GMMA27MMA_64x64x16_F32BF16BF16_SSILNSN_5MajorE0ELSP_0ELNSN_7ScaleInE1ELSQ_1EEEEEENS4_6LayoutISC_NS5_IJNSA_ILi0EEESU_SU_EEEEENS5_IJNS4_10UnderscoreESX_SX_EEEEENS4_13SM90_TMA_LOADENS4_14ComposedLayoutINS4_7SwizzleILi2ELi4ELi3EEENS4_18smem_ptr_flag_bitsILi16EEENST_INS5_IJNSA_ILi8EEESG_EEENS5_IJSG_SB_EEEEEEEvNS4_8identityES10_S1A_vS1B_EENS_8epilogue10collective6detail29Sm90TmaWarpSpecializedAdapterINS1E_15DefaultEpilogueISI_SJ_SJ_NS1D_6thread17LinearCombinationISI_Li1EffLNS1I_9ScaleType4KindE0ELNS_15FloatRoundStyleE2ESI_EENS1_15EpilogueDefaultEEEEEvvEEEEvNT_6ParamsE)
        /*0008*/ 	.word	0x000000a8


	//----- nvinfo : EIATTR_FRAME_SIZE
	.align		4
.L_15:
        /*000c*/ 	.byte	0x04, 0x11
        /*000e*/ 	.short	(.L_17 - .L_16)
	.align		4
.L_16:
        /*0010*/ 	.word	index@(_ZN7cutlass13device_kernelINS_4gemm6kernel13GemmUniversalIN4cute5tupleIJiiiiEEENS1_10collective13CollectiveMmaINS1_34MainloopSm90TmaGmmaWarpSpecializedILi3ENS5_IJNS4_1CILi1EEESB_SB_EEENS1_32KernelTmaWarpSpecializedPingpongEEENS5_IJNSA_ILi64EEESF_NSA_ILi32EEEEEENS_10bfloat16_tENS5_IJlSB_lEEESI_SJ_NS4_8TiledMMAINS4_8MMA_AtomIJNS4_4SM904GMMA27MMA_64x64x16_F32BF16BF16_SSILNSN_5MajorE0ELSP_0ELNSN_7ScaleInE1ELSQ_1EEEEEENS4_6LayoutISC_NS5_IJNSA_ILi0EEESU_SU_EEEEENS5_IJNS4_10UnderscoreESX_SX_EEEEENS4_13SM90_TMA_LOADENS4_14ComposedLayoutINS4_7SwizzleILi2ELi4ELi3EEENS4_18smem_ptr_flag_bitsILi16EEENST_INS5_IJNSA_ILi8EEESG_EEENS5_IJSG_SB_EEEEEEEvNS4_8identityES10_S1A_vS1B_EENS_8epilogue10collective6detail29Sm90TmaWarpSpecializedAdapterINS1E_15DefaultEpilogueISI_SJ_SJ_NS1D_6thread17LinearCombinationISI_Li1EffLNS1I_9ScaleType4KindE0ELNS_15FloatRoundStyleE2ESI_EENS1_15EpilogueDefaultEEEEEvvEEEEvNT_6ParamsE)
        /*0014*/ 	.word	0x00000008


	//----- nvinfo : EIATTR_MIN_STACK_SIZE
	.align		4
.L_17:
        /*0018*/ 	.byte	0x04, 0x12
        /*001a*/ 	.short	(.L_19 - .L_18)
	.align		4
.L_18:
        /*001c*/ 	.word	index@(_ZN7cutlass13device_kernelINS_4gemm6kernel13GemmUniversalIN4cute5tupleIJiiiiEEENS1_10collective13CollectiveMmaINS1_34MainloopSm90TmaGmmaWarpSpecializedILi3ENS5_IJNS4_1CILi1EEESB_SB_EEENS1_32KernelTmaWarpSpecializedPingpongEEENS5_IJNSA_ILi64EEESF_NSA_ILi32EEEEEENS_10bfloat16_tENS5_IJlSB_lEEESI_SJ_NS4_8TiledMMAINS4_8MMA_AtomIJNS4_4SM904GMMA27MMA_64x64x16_F32BF16BF16_SSILNSN_5MajorE0ELSP_0ELNSN_7ScaleInE1ELSQ_1EEEEEENS4_6LayoutISC_NS5_IJNSA_ILi0EEESU_SU_EEEEENS5_IJNS4_10UnderscoreESX_SX_EEEEENS4_13SM90_TMA_LOADENS4_14ComposedLayoutINS4_7SwizzleILi2ELi4ELi3EEENS4_18smem_ptr_flag_bitsILi16EEENST_INS5_IJNSA_ILi8EEESG_EEENS5_IJSG_SB_EEEEEEEvNS4_8identityES10_S1A_vS1B_EENS_8epilogue10collective6detail29Sm90TmaWarpSpecializedAdapterINS1E_15DefaultEpilogueISI_SJ_SJ_NS1D_6thread17LinearCombinationISI_Li1EffLNS1I_9ScaleType4KindE0ELNS_15FloatRoundStyleE2ESI_EENS1_15EpilogueDefaultEEEEEvvEEEEvNT_6ParamsE)
        /*0020*/ 	.word	0x00000008
.L_19:


//--------------------- .nv.compat                --------------------------
	.section	.nv.compat,"",@"SHT_CUDA_COMPAT_INFO"
	.align	4
        /*0000*/ 	.byte	0x02, 0x09, 0x01, 0x00, 0x02, 0x02, 0x04, 0x00, 0x02, 0x05, 0x05, 0x00, 0x03, 0x07, 0x01, 0x01
        /*0010*/ 	.byte	0x02, 0x03, 0x01, 0x00, 0x02, 0x06, 0x01, 0x00, 0x04, 0x0b, 0x08, 0x00, 0x00, 0x00, 0x00, 0x00
        /*0020*/ 	.byte	0x00, 0x00, 0x00, 0x00


//--------------------- .nv.info._ZN7cutlass13device_kernelINS_4gemm6kernel13GemmUniversalIN4cute5tupleIJiiiiEEENS1_10collective13CollectiveMmaINS1_34MainloopSm90TmaGmmaWarpSpecializedILi3ENS5_IJNS4_1CILi1EEESB_SB_EEENS1_32KernelTmaWarpSpecializedPingpongEEENS5_IJNSA_ILi64EEESF_NSA_ILi32EEEEEENS_10bfloat16_tENS5_IJlSB_lEEESI_SJ_NS4_8TiledMMAINS4_8MMA_AtomIJNS4_4SM904GMMA27MMA_64x64x16_F32BF16BF16_SSILNSN_5MajorE0ELSP_0ELNSN_7ScaleInE1ELSQ_1EEEEEENS4_6LayoutISC_NS5_IJNSA_ILi0EEESU_SU_EEEEENS5_IJNS4_10UnderscoreESX_SX_EEEEENS4_13SM90_TMA_LOADENS4_14ComposedLayoutINS4_7SwizzleILi2ELi4ELi3EEENS4_18smem_ptr_flag_bitsILi16EEENST_INS5_IJNSA_ILi8EEESG_EEENS5_IJSG_SB_EEEEEEEvNS4_8identityES10_S1A_vS1B_EENS_8epilogue10collective6detail29Sm90TmaWarpSpecializedAdapterINS1E_15DefaultEpilogueISI_SJ_SJ_NS1D_6thread17LinearCombinationISI_Li1EffLNS1I_9ScaleType4KindE0ELNS_15FloatRoundStyleE2ESI_EENS1_15EpilogueDefaultEEEEEvvEEEEvNT_6ParamsE --------------------------
	.section	.nv.info._ZN7cutlass13device_kernelINS_4gemm6kernel13GemmUniversalIN4cute5tupleIJiiiiEEENS1_10collective13CollectiveMmaINS1_34MainloopSm90TmaGmmaWarpSpecializedILi3ENS5_IJNS4_1CILi1EEESB_SB_EEENS1_32KernelTmaWarpSpecializedPingpongEEENS5_IJNSA_ILi64EEESF_NSA_ILi32EEEEEENS_10bfloat16_tENS5_IJlSB_lEEESI_SJ_NS4_8TiledMMAINS4_8MMA_AtomIJNS4_4SM904GMMA27MMA_64x64x16_F32BF16BF16_SSILNSN_5MajorE0ELSP_0ELNSN_7ScaleInE1ELSQ_1EEEEEENS4_6LayoutISC_NS5_IJNSA_ILi0EEESU_SU_EEEEENS5_IJNS4_10UnderscoreESX_SX_EEEEENS4_13SM90_TMA_LOADENS4_14ComposedLayoutINS4_7SwizzleILi2ELi4ELi3EEENS4_18smem_ptr_flag_bitsILi16EEENST_INS5_IJNSA_ILi8EEESG_EEENS5_IJSG_SB_EEEEEEEvNS4_8identityES10_S1A_vS1B_EENS_8epilogue10collective6detail29Sm90TmaWarpSpecializedAdapterINS1E_15DefaultEpilogueISI_SJ_SJ_NS1D_6thread17LinearCombinationISI_Li1EffLNS1I_9ScaleType4KindE0ELNS_15FloatRoundStyleE2ESI_EENS1_15EpilogueDefaultEEEEEvvEEEEvNT_6ParamsE,"",@"SHT_CUDA_INFO"
	.sectionflags	@""
	.align	4


	//----- nvinfo : EIATTR_CUDA_API_VERSION
	.align		4
        /*0000*/ 	.byte	0x04, 0x37
        /*0002*/ 	.short	(.L_21 - .L_20)
.L_20:
        /*0004*/ 	.word	0x00000082


	//----- nvinfo : EIATTR_KPARAM_INFO
	.align		4
.L_21:
        /*0008*/ 	.byte	0x04, 0x17
        /*000a*/ 	.short	(.L_23 - .L_22)
.L_22:
        /*000c*/ 	.word	0x00000000
        /*0010*/ 	.short	0x0000
        /*0012*/ 	.short	0x0070
        /*0014*/ 	.byte	0x00, 0xf0, 0x01, 0x10


	//----- nvinfo : EIATTR_SPARSE_MMA_MASK
	.align		4
.L_23:
        /*0018*/ 	.byte	0x03, 0x50
        /*001a*/ 	.short	0x0000


	//----- nvinfo : EIATTR_MAXREG_COUNT
	.align		4
        /*001c*/ 	.byte	0x03, 0x1b
        /*001e*/ 	.short	0x00a8


	//----- nvinfo : EIATTR_NUM_BARRIERS
	.align		4
        /*0020*/ 	.byte	0x02, 0x4c
        /*0022*/ 	.byte	0x01
	.zero		1


	//----- nvinfo : EIATTR_EXTERNS
	.align		4
        /*0024*/ 	.byte	0x04, 0x0f
        /*0026*/ 	.short	(.L_25 - .L_24)


	//   ....[0]....
	.align		4
.L_24:
        /*0028*/ 	.word	index@(__assertfail)


	//----- nvinfo : EIATTR_ANNOTATIONS
	.align		4
.L_25:
        /*002c*/ 	.byte	0x04, 0x55
        /*002e*/ 	.short	(.L_27 - .L_26)


	//   ....[0]....
.L_26:
        /*0030*/ 	.word	0x00000001
        /*0034*/ 	.byte	0xb0, 0x0a, 0x00, 0x00, 0x01, 0x00, 0x00, 0x00, 0xd0, 0x40, 0x00, 0x00, 0x01, 0x00, 0x00, 0x00
        /*0044*/ 	.byte	0xc0, 0x4c, 0x00, 0x00


	//----- nvinfo : EIATTR_MERCURY_ISA_VERSION
	.align		4
.L_27:
        /*0048*/ 	.byte	0x03, 0x5f
        /*004a*/ 	.short	0x0101


	//----- nvinfo : EIATTR_INT_WARP_WIDE_INSTR_OFFSETS
	.align		4
        /*004c*/ 	.byte	0x04, 0x31
        /*004e*/ 	.short	(.L_29 - .L_28)


	//   ....[0]....
.L_28:
        /*0050*/ 	.word	0x000003c0


	//   ....[1]....
        /*0054*/ 	.word	0x000003e0


	//   ....[2]....
        /*0058*/ 	.word	0x00000460


	//   ....[3]....
        /*005c*/ 	.word	0x00000470


	//   ....[4]....
        /*0060*/ 	.word	0x00000480


	//   ....[5]....
        /*0064*/ 	.word	0x000004a0


	//   ....[6]....
        /*0068*/ 	.word	0x00000530


	//   ....[7]....
        /*006c*/ 	.word	0x00000550


	//----- nvinfo : EIATTR_COOP_GROUP_MASK_REGIDS
	.align		4
.L_29:
        /*0070*/ 	.byte	0x04, 0x29
        /*0072*/ 	.short	(.L_31 - .L_30)


	//   ....[0]....
.L_30:
        /*0074*/ 	.word	0xffffffff


	//   ....[1]....
        /*0078*/ 	.word	0xffffffff


	//   ....[2]....
        /*007c*/ 	.word	0xffffffff


	//   ....[3]....
        /*0080*/ 	.word	0xffffffff


	//   ....[4]....
        /*0084*/ 	.word	0xffffffff


	//   ....[5]....
        /*0088*/ 	.word	0xffffffff


	//----- nvinfo : EIATTR_COOP_GROUP_INSTR_OFFSETS
	.align		4
.L_31:
        /*008c*/ 	.byte	0x04, 0x28
        /*008e*/ 	.short	(.L_33 - .L_32)


	//   ....[0]....
.L_32:
        /*0090*/ 	.word	0x00000070


	//   ....[1]....
        /*0094*/ 	.word	0x00000080


	//   ....[2]....
        /*0098*/ 	.word	0x00000140


	//   ....[3]....
        /*009c*/ 	.word	0x000002b0


	//   ....[4]....
        /*00a0*/ 	.word	0x000002f0


	//   ....[5]....
        /*00a4*/ 	.word	0x00000340


	//----- nvinfo : EIATTR_REG_RECONFIG
	.align		4
.L_33:
        /*00a8*/ 	.byte	0x01, 0x54
	.zero		2


	//----- nvinfo : EIATTR_SYSCALL_OFFSETS
	.align		4
        /*00ac*/ 	.byte	0x04, 0x46
        /*00ae*/ 	.short	(.L_35 - .L_34)


	//   ....[0]....
.L_34:
        /*00b0*/ 	.word	0x000015e0


	//----- nvinfo : EIATTR_MBARRIER_INSTR_OFFSETS
	.align		4
.L_35:
        /*00b4*/ 	.byte	0x04, 0x39
        /*00b6*/ 	.short	(.L_37 - .L_36)


	//   ....[0]....
.L_36:
        /*00b8*/ 	.word	0x00000240
        /*00bc*/ 	.word	0x000000ff
        /*00c0*/ 	.word	0x00000000
        /*00c4*/ 	.short	0x0100
        /*00c6*/ 	.byte	0x08
	.zero		1


	//   ....[1]....
        /*00c8*/ 	.word	0x00000250
        /*00cc*/ 	.word	0x000000ff
        /*00d0*/ 	.word	0x00000018
        /*00d4*/ 	.short	0x0100
        /*00d6*/ 	.byte	0x08
	.zero		1


	//   ....[2]....
        /*00d8*/ 	.word	0x00000260
        /*00dc*/ 	.word	0x000000ff
        /*00e0*/ 	.word	0x00000008
        /*00e4*/ 	.short	0x0100
        /*00e6*/ 	.byte	0x08
	.zero		1


	//   ....[3]....
        /*00e8*/ 	.word	0x00000270
        /*00ec*/ 	.word	0x000000ff
        /*00f0*/ 	.word	0x00000020
        /*00f4*/ 	.short	0x0100
        /*00f6*/ 	.byte	0x08
	.zero		1


	//   ....[4]....
        /*00f8*/ 	.word	0x00000280
        /*00fc*/ 	.word	0x000000ff
        /*0100*/ 	.word	0x00000010
        /*0104*/ 	.short	0x0100
        /*0106*/ 	.byte	0x08
	.zero		1


	//   ....[5]....
        /*0108*/ 	.word	0x00000290
        /*010c*/ 	.word	0x000000ff
        /*0110*/ 	.word	0x00000028
        /*0114*/ 	.short	0x0100
        /*0116*/ 	.byte	0x08
	.zero		1


	//   ....[6]....
        /*0118*/ 	.word	0x00000590
        /*011c*/ 	.word	0x000000ff
        /*0120*/ 	.word	0x00000060
        /*0124*/ 	.short	0x0100
        /*0126*/ 	.byte	0x08
	.zero		1


	//   ....[7]....
        /*0128*/ 	.word	0x00000600
        /*012c*/ 	.word	0x000000ff
        /*0130*/ 	.word	0x00000068
        /*0134*/ 	.short	0x0100
        /*0136*/ 	.byte	0x08
	.zero		1


	//   ....[8]....
        /*0138*/ 	.word	0x00000620
        /*013c*/ 	.word	0x000000ff
        /*0140*/ 	.word	0x00000040
        /*0144*/ 	.short	0x0100
        /*0146*/ 	.byte	0x09
	.zero		1


	//   ....[9]....
        /*0148*/ 	.word	0x00000630
        /*014c*/ 	.word	0x000000ff
        /*0150*/ 	.word	0x00000048
        /*0154*/ 	.short	0x0100
        /*0156*/ 	.byte	0x09
	.zero		1


	//   ....[10]....
        /*0158*/ 	.word	0x00000640
        /*015c*/ 	.word	0x000000ff
        /*0160*/ 	.word	0x00000050
        /*0164*/ 	.short	0x0100
        /*0166*/ 	.byte	0x09
	.zero		1


	//   ....[11]....
        /*0168*/ 	.word	0x00000650
        /*016c*/ 	.word	0x000000ff
        /*0170*/ 	.word	0x00000058
        /*0174*/ 	.short	0x0100
        /*0176*/ 	.byte	0x09
	.zero		1


	//   ....[12]....
        /*0178*/ 	.word	0x000014c0
        /*017c*/ 	.word	0x0000003d
        /*0180*/ 	.word	0x00000000
        /*0184*/ 	.short	0x010a
        /*0186*/ 	.byte	0x2a
	.zero		1


	//   ....[13]....
        /*0188*/ 	.word	0x00001660
        /*018c*/ 	.word	0x00000003
        /*0190*/ 	.word	0x00000000
        /*0194*/ 	.short	0x010a
        /*0196*/ 	.byte	0x3f
	.zero		1


	//   ....[14]....
        /*0198*/ 	.word	0x000016a0
        /*019c*/ 	.word	0x00000003
        /*01a0*/ 	.word	0x00000000
        /*01a4*/ 	.short	0x010a
        /*01a6*/ 	.byte	0x3f
	.zero		1


	//   ....[15]....
        /*01a8*/ 	.word	0x000018a0
        /*01ac*/ 	.word	0x000000ff
        /*01b0*/ 	.word	0x00000000
        /*01b4*/ 	.short	0x010a
        /*01b6*/ 	.byte	0x04
	.zero		1


	//   ....[16]....
        /*01b8*/ 	.word	0x000018e0
        /*01bc*/ 	.word	0x000000ff
        /*01c0*/ 	.word	0x00000000
        /*01c4*/ 	.short	0x010a
        /*01c6*/ 	.byte	0x04
	.zero		1


	//   ....[17]....
        /*01c8*/ 	.word	0x00001a40
        /*01cc*/ 	.word	0x000000ff
        /*01d0*/ 	.word	0x00000000
        /*01d4*/ 	.short	0x0101
        /*01d6*/ 	.byte	0x04
	.zero		1


	//   ....[18]....
        /*01d8*/ 	.word	0x00001b30
        /*01dc*/ 	.word	0x0000003e
        /*01e0*/ 	.word	0x00000000
        /*01e4*/ 	.short	0x0101
        /*01e6*/ 	.byte	0x2f
	.zero		1


	//   ....[19]....
        /*01e8*/ 	.word	0x00001c00
        /*01ec*/ 	.word	0x000000ff
        /*01f0*/ 	.word	0x00000000
        /*01f4*/ 	.short	0x0101
        /*01f6*/ 	.byte	0x06
	.zero		1


	//   ....[20]....
        /*01f8*/ 	.word	0x00001cb0
        /*01fc*/ 	.word	0x0000003d
        /*0200*/ 	.word	0x00000010
        /*0204*/ 	.short	0x010a
        /*0206*/ 	.byte	0x2a
	.zero		1


	//   ....[21]....
        /*0208*/ 	.word	0x000040f0
        /*020c*/ 	.word	0x00000040
        /*0210*/ 	.word	0x00000000
        /*0214*/ 	.short	0x0101
        /*0216*/ 	.byte	0x2f
	.zero		1


	//   ....[22]....
        /*0218*/ 	.word	0x00004a50
        /*021c*/ 	.word	0x0000000a
        /*0220*/ 	.word	0x00000018
        /*0224*/ 	.short	0x010a
        /*0226*/ 	.byte	0x3f
	.zero		1


	//   ....[23]....
        /*0228*/ 	.word	0x00004dd0
        /*022c*/ 	.word	0x00000005
        /*0230*/ 	.word	0x00000068
        /*0234*/ 	.short	0x0101
        /*0236*/ 	.byte	0x3f
	.zero		1


	//   ....[24]....
        /*0238*/ 	.word	0x00005550
        /*023c*/ 	.word	0x00000009
        /*0240*/ 	.word	0x00000000
        /*0244*/ 	.short	0x010a
        /*0246*/ 	.byte	0x3f
	.zero		1


	//   ....[25]....
        /*0248*/ 	.word	0x000055d0
        /*024c*/ 	.word	0x00000006
        /*0250*/ 	.word	0x00000000
        /*0254*/ 	.short	0x010a
        /*0256*/ 	.byte	0x3f
	.zero		1


	//   ....[26]....
        /*0258*/ 	.word	0x00005660
        /*025c*/ 	.word	0x00000003
        /*0260*/ 	.word	0x00000000
        /*0264*/ 	.short	0x010a
        /*0266*/ 	.byte	0x3f
	.zero		1


	//   ....[27]....
        /*0268*/ 	.word	0x000056c0
        /*026c*/ 	.word	0x0000003f
        /*0270*/ 	.word	0x00000000
        /*0274*/ 	.short	0x010a
        /*0276*/ 	.byte	0x3f
	.zero		1


	//   ....[28]....
        /*0278*/ 	.word	0x00005710
        /*027c*/ 	.word	0x00000003
        /*0280*/ 	.word	0x00000000
        /*0284*/ 	.short	0x010a
        /*0286*/ 	.byte	0x3f
	.zero		1


	//   ....[29]....
        /*0288*/ 	.word	0x00005770
        /*028c*/ 	.word	0x00000004
        /*0290*/ 	.word	0x00000000
        /*0294*/ 	.short	0x010a
        /*0296*/ 	.byte	0x3f
	.zero		1


	//   ....[30]....
        /*0298*/ 	.word	0x000057c0
        /*029c*/ 	.word	0x0000003f
        /*02a0*/ 	.word	0x00000010
        /*02a4*/ 	.short	0x010a
        /*02a6*/ 	.byte	0x3f
	.zero		1


	//   ....[31]....
        /*02a8*/ 	.word	0x00005890
        /*02ac*/ 	.word	0x0000000a
        /*02b0*/ 	.word	0x00000018
        /*02b4*/ 	.short	0x010a
        /*02b6*/ 	.byte	0x3f
	.zero		1


	//   ....[32]....
        /*02b8*/ 	.word	0x00005960
        /*02bc*/ 	.word	0x00000009
        /*02c0*/ 	.word	0x00000000
        /*02c4*/ 	.short	0x010a
        /*02c6*/ 	.byte	0x3f
	.zero		1


	//   ....[33]....
        /*02c8*/ 	.word	0x000059b0
        /*02cc*/ 	.word	0x00000006
        /*02d0*/ 	.word	0x00000000
        /*02d4*/ 	.short	0x010a
        /*02d6*/ 	.byte	0x3f
	.zero		1


	//----- nvinfo : EIATTR_NUM_MBARRIERS
	.align		4
.L_37:
        /*02d8*/ 	.byte	0x03, 0x38
        /*02da*/ 	.short	0x000c


	//----- nvinfo : EIATTR_EXIT_INSTR_OFFSETS
	.align		4
        /*02dc*/ 	.byte	0x04, 0x1c
        /*02de*/ 	.short	(.L_39 - .L_38)


	//   ....[0]....
.L_38:
        /*02e0*/ 	.word	0x00001160


	//   ....[1]....
        /*02e4*/ 	.word	0x000011c0


	//   ....[2]....
        /*02e8*/ 	.word	0x00004780


	//   ....[3]....
        /*02ec*/ 	.word	0x000047b0


	//   ....[4]....
        /*02f0*/ 	.word	0x000056b0


	//----- nvinfo : EIATTR_MAX_THREADS
	.align		4
.L_39:
        /*02f4*/ 	.byte	0x04, 0x05
        /*02f6*/ 	.short	(.L_41 - .L_40)
.L_40:
        /*02f8*/ 	.word	0x00000180
        /*02fc*/ 	.word	0x00000001
        /*0300*/ 	.word	0x00000001


	//----- nvinfo : EIATTR_CRS_STACK_SIZE
	.align		4
.L_41:
        /*0304*/ 	.byte	0x04, 0x1e
        /*0306*/ 	.short	(.L_43 - .L_42)
.L_42:
        /*0308*/ 	.word	0x00000000


	//----- nvinfo : EIATTR_CBANK_PARAM_SIZE
	.align		4
.L_43:
        /*030c*/ 	.byte	0x03, 0x19
        /*030e*/ 	.short	0x0470


	//----- nvinfo : EIATTR_PARAM_CBANK
	.align		4
        /*0310*/ 	.byte	0x04, 0x0a
        /*0312*/ 	.short	(.L_45 - .L_44)
	.align		4
.L_44:
        /*0314*/ 	.word	index@(.nv.constant0._ZN7cutlass13device_kernelINS_4gemm6kernel13GemmUniversalIN4cute5tupleIJiiiiEEENS1_10collective13CollectiveMmaINS1_34MainloopSm90TmaGmmaWarpSpecializedILi3ENS5_IJNS4_1CILi1EEESB_SB_EEENS1_32KernelTmaWarpSpecializedPingpongEEENS5_IJNSA_ILi64EEESF_NSA_ILi32EEEEEENS_10bfloat16_tENS5_IJlSB_lEEESI_SJ_NS4_8TiledMMAINS4_8MMA_AtomIJNS4_4SM904GMMA27MMA_64x64x16_F32BF16BF16_SSILNSN_5MajorE0ELSP_0ELNSN_7ScaleInE1ELSQ_1EEEEEENS4_6LayoutISC_NS5_IJNSA_ILi0EEESU_SU_EEEEENS5_IJNS4_10UnderscoreESX_SX_EEEEENS4_13SM90_TMA_LOADENS4_14ComposedLayoutINS4_7SwizzleILi2ELi4ELi3EEENS4_18smem_ptr_flag_bitsILi16EEENST_INS5_IJNSA_ILi8EEESG_EEENS5_IJSG_SB_EEEEEEEvNS4_8identityES10_S1A_vS1B_EENS_8epilogue10collective6detail29Sm90TmaWarpSpecializedAdapterINS1E_15DefaultEpilogueISI_SJ_SJ_NS1D_6thread17LinearCombinationISI_Li1EffLNS1I_9ScaleType4KindE0ELNS_15FloatRoundStyleE2ESI_EENS1_15EpilogueDefaultEEEEEvvEEEEvNT_6ParamsE)
        /*0318*/ 	.short	0x0210
        /*031a*/ 	.short	0x0470


	//----- nvinfo : EIATTR_SW_WAR
	.align		4
.L_45:
        /*031c*/ 	.byte	0x04, 0x36
        /*031e*/ 	.short	(.L_47 - .L_46)
.L_46:
        /*0320*/ 	.word	0x00000008
.L_47:


//--------------------- .nv.callgraph             --------------------------
	.section	.nv.callgraph,"",@"SHT_CUDA_CALLGRAPH"
	.align	4
	.sectionentsize	8
	.align		4
        /*0000*/ 	.word	0x00000000
	.align		4
        /*0004*/ 	.word	0xffffffff
	.align		4
        /*0008*/ 	.word	index@(_ZN7cutlass13device_kernelINS_4gemm6kernel13GemmUniversalIN4cute5tupleIJiiiiEEENS1_10collective13CollectiveMmaINS1_34MainloopSm90TmaGmmaWarpSpecializedILi3ENS5_IJNS4_1CILi1EEESB_SB_EEENS1_32KernelTmaWarpSpecializedPingpongEEENS5_IJNSA_ILi64EEESF_NSA_ILi32EEEEEENS_10bfloat16_tENS5_IJlSB_lEEESI_SJ_NS4_8TiledMMAINS4_8MMA_AtomIJNS4_4SM904GMMA27MMA_64x64x16_F32BF16BF16_SSILNSN_5MajorE0ELSP_0ELNSN_7ScaleInE1ELSQ_1EEEEEENS4_6LayoutISC_NS5_IJNSA_ILi0EEESU_SU_EEEEENS5_IJNS4_10UnderscoreESX_SX_EEEEENS4_13SM90_TMA_LOADENS4_14ComposedLayoutINS4_7SwizzleILi2ELi4ELi3EEENS4_18smem_ptr_flag_bitsILi16EEENST_INS5_IJNSA_ILi8EEESG_EEENS5_IJSG_SB_EEEEEEEvNS4_8identityES10_S1A_vS1B_EENS_8epilogue10collective6detail29Sm90TmaWarpSpecializedAdapterINS1E_15DefaultEpilogueISI_SJ_SJ_NS1D_6thread17LinearCombinationISI_Li1EffLNS1I_9ScaleType4KindE0ELNS_15FloatRoundStyleE2ESI_EENS1_15EpilogueDefaultEEEEEvvEEEEvNT_6ParamsE)
	.align		4
        /*000c*/ 	.word	index@(__assertfail)
	.align		4
        /*0010*/ 	.word	0x00000000
	.align		4
        /*0014*/ 	.word	0xfffffffe
	.align		4
        /*0018*/ 	.word	0x00000000
	.align		4
        /*001c*/ 	.word	0xfffffffd
	.align		4
        /*0020*/ 	.word	0x00000000
	.align		4
        /*0024*/ 	.word	0xfffffffc


//--------------------- .nv.constant4             --------------------------
	.section	.nv.constant4,"a",@progbits
	.align	8
	.align		8
.nv.constant4:
        /*0000*/ 	.dword	__assertfail
	.align		8
        /*0008*/ 	.dword	__unnamed_1
	.align		8
        /*0010*/ 	.dword	_ZN39_INTERNAL_57f6973c_4_k_cu_7efec726_28514cuda3std3__45__cpo5beginE
	.align		8
        /*0018*/ 	.dword	_ZN39_INTERNAL_57f6973c_4_k_cu_7efec726_28514cuda3std3__45__cpo3endE
	.align		8
        /*0020*/ 	.dword	_ZN39_INTERNAL_57f6973c_4_k_cu_7efec726_28514cuda3std3__45__cpo6cbeginE
	.align		8
        /*0028*/ 	.dword	_ZN39_INTERNAL_57f6973c_4_k_cu_7efec726_28514cuda3std3__45__cpo4cendE
	.align		8
        /*0030*/ 	.dword	_ZN39_INTERNAL_57f6973c_4_k_cu_7efec726_28514cuda3std3__441_GLOBAL__N__57f6973c_4_k_cu_7efec726_28516ignoreE
	.align		8
        /*0038*/ 	.dword	_ZN39_INTERNAL_57f6973c_4_k_cu_7efec726_28514cuda3std3__419piecewise_constructE
	.align		8
        /*0040*/ 	.dword	_ZN39_INTERNAL_57f6973c_4_k_cu_7efec726_28514cuda3std3__48in_placeE
	.align		8
        /*0048*/ 	.dword	_ZN39_INTERNAL_57f6973c_4_k_cu_7efec726_28514cuda3std6ranges3__45__cpo4swapE
	.align		8
        /*0050*/ 	.dword	_ZN39_INTERNAL_57f6973c_4_k_cu_7efec726_28514cuda3std6ranges3__45__cpo9iter_moveE
	.align		8
        /*0058*/ 	.dword	_ZN39_INTERNAL_57f6973c_4_k_cu_7efec726_28514cute7productE
	.align		8
        /*0060*/ 	.dword	_ZN39_INTERNAL_57f6973c_4_k_cu_7efec726_28514cute1_E
	.align		8
        /*0068*/ 	.dword	$str$22
	.align		8
        /*0070*/ 	.dword	$str$23


//--------------------- .text._ZN7cutlass13device_kernelINS_4gemm6kernel13GemmUniversalIN4cute5tupleIJiiiiEEENS1_10collective13CollectiveMmaINS1_34MainloopSm90TmaGmmaWarpSpecializedILi3ENS5_IJNS4_1CILi1EEESB_SB_EEENS1_32KernelTmaWarpSpecializedPingpongEEENS5_IJNSA_ILi64EEESF_NSA_ILi32EEEEEENS_10bfloat16_tENS5_IJlSB_lEEESI_SJ_NS4_8TiledMMAINS4_8MMA_AtomIJNS4_4SM904GMMA27MMA_64x64x16_F32BF16BF16_SSILNSN_5MajorE0ELSP_0ELNSN_7ScaleInE1ELSQ_1EEEEEENS4_6LayoutISC_NS5_IJNSA_ILi0EEESU_SU_EEEEENS5_IJNS4_10UnderscoreESX_SX_EEEEENS4_13SM90_TMA_LOADENS4_14ComposedLayoutINS4_7SwizzleILi2ELi4ELi3EEENS4_18smem_ptr_flag_bitsILi16EEENST_INS5_IJNSA_ILi8EEESG_EEENS5_IJSG_SB_EEEEEEEvNS4_8identityES10_S1A_vS1B_EENS_8epilogue10collective6detail29Sm90TmaWarpSpecializedAdapterINS1E_15DefaultEpilogueISI_SJ_SJ_NS1D_6thread17LinearCombinationISI_Li1EffLNS1I_9ScaleType4KindE0ELNS_15FloatRoundStyleE2ESI_EENS1_15EpilogueDefaultEEEEEvvEEEEvNT_6ParamsE --------------------------
	.section	.text._ZN7cutlass13device_kernelINS_4gemm6kernel13GemmUniversalIN4cute5tupleIJiiiiEEENS1_10collective13CollectiveMmaINS1_34MainloopSm90TmaGmmaWarpSpecializedILi3ENS5_IJNS4_1CILi1EEESB_SB_EEENS1_32KernelTmaWarpSpecializedPingpongEEENS5_IJNSA_ILi64EEESF_NSA_ILi32EEEEEENS_10bfloat16_tENS5_IJlSB_lEEESI_SJ_NS4_8TiledMMAINS4_8MMA_AtomIJNS4_4SM904GMMA27MMA_64x64x16_F32BF16BF16_SSILNSN_5MajorE0ELSP_0ELNSN_7ScaleInE1ELSQ_1EEEEEENS4_6LayoutISC_NS5_IJNSA_ILi0EEESU_SU_EEEEENS5_IJNS4_10UnderscoreESX_SX_EEEEENS4_13SM90_TMA_LOADENS4_14ComposedLayoutINS4_7SwizzleILi2ELi4ELi3EEENS4_18smem_ptr_flag_bitsILi16EEENST_INS5_IJNSA_ILi8EEESG_EEENS5_IJSG_SB_EEEEEEEvNS4_8identityES10_S1A_vS1B_EENS_8epilogue10collective6detail29Sm90TmaWarpSpecializedAdapterINS1E_15DefaultEpilogueISI_SJ_SJ_NS1D_6thread17LinearCombinationISI_Li1EffLNS1I_9ScaleType4KindE0ELNS_15FloatRoundStyleE2ESI_EENS1_15EpilogueDefaultEEEEEvvEEEEvNT_6ParamsE,"ax",@progbits
	.align	128
.text._ZN7cutlass13device_kernelINS_4gemm6kernel13GemmUniversalIN4cute5tupleIJiiiiEEENS1_10collective13CollectiveMmaINS1_34MainloopSm90TmaGmmaWarpSpecializedILi3ENS5_IJNS4_1CILi1EEESB_SB_EEENS1_32KernelTmaWarpSpecializedPingpongEEENS5_IJNSA_ILi64EEESF_NSA_ILi32EEEEEENS_10bfloat16_tENS5_IJlSB_lEEESI_SJ_NS4_8TiledMMAINS4_8MMA_AtomIJNS4_4SM904GMMA27MMA_64x64x16_F32BF16BF16_SSILNSN_5MajorE0ELSP_0ELNSN_7ScaleInE1ELSQ_1EEEEEENS4_6LayoutISC_NS5_IJNSA_ILi0EEESU_SU_EEEEENS5_IJNS4_10UnderscoreESX_SX_EEEEENS4_13SM90_TMA_LOADENS4_14ComposedLayoutINS4_7SwizzleILi2ELi4ELi3EEENS4_18smem_ptr_flag_bitsILi16EEENST_INS5_IJNSA_ILi8EEESG_EEENS5_IJSG_SB_EEEEEEEvNS4_8identityES10_S1A_vS1B_EENS_8epilogue10collective6detail29Sm90TmaWarpSpecializedAdapterINS1E_15DefaultEpilogueISI_SJ_SJ_NS1D_6thread17LinearCombinationISI_Li1EffLNS1I_9ScaleType4KindE0ELNS_15FloatRoundStyleE2ESI_EENS1_15EpilogueDefaultEEEEEvvEEEEvNT_6ParamsE:
        .type           _ZN7cutlass13device_kernelINS_4gemm6kernel13GemmUniversalIN4cute5tupleIJiiiiEEENS1_10collective13CollectiveMmaINS1_34MainloopSm90TmaGmmaWarpSpecializedILi3ENS5_IJNS4_1CILi1EEESB_SB_EEENS1_32KernelTmaWarpSpecializedPingpongEEENS5_IJNSA_ILi64EEESF_NSA_ILi32EEEEEENS_10bfloat16_tENS5_IJlSB_lEEESI_SJ_NS4_8TiledMMAINS4_8MMA_AtomIJNS4_4SM904GMMA27MMA_64x64x16_F32BF16BF16_SSILNSN_5MajorE0ELSP_0ELNSN_7ScaleInE1ELSQ_1EEEEEENS4_6LayoutISC_NS5_IJNSA_ILi0EEESU_SU_EEEEENS5_IJNS4_10UnderscoreESX_SX_EEEEENS4_13SM90_TMA_LOADENS4_14ComposedLayoutINS4_7SwizzleILi2ELi4ELi3EEENS4_18smem_ptr_flag_bitsILi16EEENST_INS5_IJNSA_ILi8EEESG_EEENS5_IJSG_SB_EEEEEEEvNS4_8identityES10_S1A_vS1B_EENS_8epilogue10collective6detail29Sm90TmaWarpSpecializedAdapterINS1E_15DefaultEpilogueISI_SJ_SJ_NS1D_6thread17LinearCombinationISI_Li1EffLNS1I_9ScaleType4KindE0ELNS_15FloatRoundStyleE2ESI_EENS1_15EpilogueDefaultEEEEEvvEEEEvNT_6ParamsE,@function
        .size           _ZN7cutlass13device_kernelINS_4gemm6kernel13GemmUniversalIN4cute5tupleIJiiiiEEENS1_10collective13CollectiveMmaINS1_34MainloopSm90TmaGmmaWarpSpecializedILi3ENS5_IJNS4_1CILi1EEESB_SB_EEENS1_32KernelTmaWarpSpecializedPingpongEEENS5_IJNSA_ILi64EEESF_NSA_ILi32EEEEEENS_10bfloat16_tENS5_IJlSB_lEEESI_SJ_NS4_8TiledMMAINS4_8MMA_AtomIJNS4_4SM904GMMA27MMA_64x64x16_F32BF16BF16_SSILNSN_5MajorE0ELSP_0ELNSN_7ScaleInE1ELSQ_1EEEEEENS4_6LayoutISC_NS5_IJNSA_ILi0EEESU_SU_EEEEENS5_IJNS4_10UnderscoreESX_SX_EEEEENS4_13SM90_TMA_LOADENS4_14ComposedLayoutINS4_7SwizzleILi2ELi4ELi3EEENS4_18smem_ptr_flag_bitsILi16EEENST_INS5_IJNSA_ILi8EEESG_EEENS5_IJSG_SB_EEEEEEEvNS4_8identityES10_S1A_vS1B_EENS_8epilogue10collective6detail29Sm90TmaWarpSpecializedAdapterINS1E_15DefaultEpilogueISI_SJ_SJ_NS1D_6thread17LinearCombinationISI_Li1EffLNS1I_9ScaleType4KindE0ELNS_15FloatRoundStyleE2ESI_EENS1_15EpilogueDefaultEEEEEvvEEEEvNT_6ParamsE,(.L_x_131 - _ZN7cutlass13device_kernelINS_4gemm6kernel13GemmUniversalIN4cute5tupleIJiiiiEEENS1_10collective13CollectiveMmaINS1_34MainloopSm90TmaGmmaWarpSpecializedILi3ENS5_IJNS4_1CILi1EEESB_SB_EEENS1_32KernelTmaWarpSpecializedPingpongEEENS5_IJNSA_ILi64EEESF_NSA_ILi32EEEEEENS_10bfloat16_tENS5_IJlSB_lEEESI_SJ_NS4_8TiledMMAINS4_8MMA_AtomIJNS4_4SM904GMMA27MMA_64x64x16_F32BF16BF16_SSILNSN_5MajorE0ELSP_0ELNSN_7ScaleInE1ELSQ_1EEEEEENS4_6LayoutISC_NS5_IJNSA_ILi0EEESU_SU_EEEEENS5_IJNS4_10UnderscoreESX_SX_EEEEENS4_13SM90_TMA_LOADENS4_14ComposedLayoutINS4_7SwizzleILi2ELi4ELi3EEENS4_18smem_ptr_flag_bitsILi16EEENST_INS5_IJNSA_ILi8EEESG_EEENS5_IJSG_SB_EEEEEEEvNS4_8identityES10_S1A_vS1B_EENS_8epilogue10collective6detail29Sm90TmaWarpSpecializedAdapterINS1E_15DefaultEpilogueISI_SJ_SJ_NS1D_6thread17LinearCombinationISI_Li1EffLNS1I_9ScaleType4KindE0ELNS_15FloatRoundStyleE2ESI_EENS1_15EpilogueDefaultEEEEEvvEEEEvNT_6ParamsE)
        .other          _ZN7cutlass13device_kernelINS_4gemm6kernel13GemmUniversalIN4cute5tupleIJiiiiEEENS1_10collective13CollectiveMmaINS1_34MainloopSm90TmaGmmaWarpSpecializedILi3ENS5_IJNS4_1CILi1EEESB_SB_EEENS1_32KernelTmaWarpSpecializedPingpongEEENS5_IJNSA_ILi64EEESF_NSA_ILi32EEEEEENS_10bfloat16_tENS5_IJlSB_lEEESI_SJ_NS4_8TiledMMAINS4_8MMA_AtomIJNS4_4SM904GMMA27MMA_64x64x16_F32BF16BF16_SSILNSN_5MajorE0ELSP_0ELNSN_7ScaleInE1ELSQ_1EEEEEENS4_6LayoutISC_NS5_IJNSA_ILi0EEESU_SU_EEEEENS5_IJNS4_10UnderscoreESX_SX_EEEEENS4_13SM90_TMA_LOADENS4_14ComposedLayoutINS4_7SwizzleILi2ELi4ELi3EEENS4_18smem_ptr_flag_bitsILi16EEENST_INS5_IJNSA_ILi8EEESG_EEENS5_IJSG_SB_EEEEEEEvNS4_8identityES10_S1A_vS1B_EENS_8epilogue10collective6detail29Sm90TmaWarpSpecializedAdapterINS1E_15DefaultEpilogueISI_SJ_SJ_NS1D_6thread17LinearCombinationISI_Li1EffLNS1I_9ScaleType4KindE0ELNS_15FloatRoundStyleE2ESI_EENS1_15EpilogueDefaultEEEEEvvEEEEvNT_6ParamsE,@"STO_CUDA_ENTRY STV_DEFAULT"
_ZN7cutlass13device_kernelINS_4gemm6kernel13GemmUniversalIN4cute5tupleIJiiiiEEENS1_10collective13CollectiveMmaINS1_34MainloopSm90TmaGmmaWarpSpecializedILi3ENS5_IJNS4_1CILi1EEESB_SB_EEENS1_32KernelTmaWarpSpecializedPingpongEEENS5_IJNSA_ILi64EEESF_NSA_ILi32EEEEEENS_10bfloat16_tENS5_IJlSB_lEEESI_SJ_NS4_8TiledMMAINS4_8MMA_AtomIJNS4_4SM904GMMA27MMA_64x64x16_F32BF16BF16_SSILNSN_5MajorE0ELSP_0ELNSN_7ScaleInE1ELSQ_1EEEEEENS4_6LayoutISC_NS5_IJNSA_ILi0EEESU_SU_EEEEENS5_IJNS4_10UnderscoreESX_SX_EEEEENS4_13SM90_TMA_LOADENS4_14ComposedLayoutINS4_7SwizzleILi2ELi4ELi3EEENS4_18smem_ptr_flag_bitsILi16EEENST_INS5_IJNSA_ILi8EEESG_EEENS5_IJSG_SB_EEEEEEEvNS4_8identityES10_S1A_vS1B_EENS_8epilogue10collective6detail29Sm90TmaWarpSpecializedAdapterINS1E_15DefaultEpilogueISI_SJ_SJ_NS1D_6thread17LinearCombinationISI_Li1EffLNS1I_9ScaleType4KindE0ELNS_15FloatRoundStyleE2ESI_EENS1_15EpilogueDefaultEEEEEvvEEEEvNT_6ParamsE:
[----:B------:R-:W0:Y:S02]  /*0000*/  LDC R1, c[0x0][0x28] ;  /* 0x00000a00ff017b82 */ /* 0x000e240000000800 */
[----:B0-----:R-:W-:Y:S01]  /*0010*/  VIADD R1, R1, 0xfffffff8 ;  /* 0xfffffff801017836 */ /* 0x001fe20000000000 */
[----:B------:R-:W0:Y:S01]  /*0020*/  S2R R4, SR_TID.X ;  /* 0x0000000000047919 */ /* 0x000e220000002100 */
[----:B------:R-:W-:Y:S01]  /*0030*/  ELECT P0, URZ, PT ;  /* 0x00000000003f782f */ /* 0x000fe20003800000 */
[----:B------:R-:W-:Y:S01]  /*0040*/  BSSY B0, `(.L_x_0) ;  /* 0x000000f000007945 */ /* 0x000fe20003800000 */
[--C-:B0-----:R-:W-:Y:S02]  /*0050*/  SHF.R.U32.HI R0, RZ, 0x5, R4.reuse ;  /* 0x00000005ff007819 */ /* 0x101fe40000011604 */
[----:B------:R-:W-:-:S03]  /*0060*/  SHF.R.U32.HI R5, RZ, 0x7, R4 ;  /* 0x00000007ff057819 */ /* 0x000fc60000011604 */
[----:B------:R-:W0:Y:S04]  /*0070*/  SHFL.IDX PT, R2, R0, RZ, 0x1f ;  /* 0x00001fff00027589 */ /* 0x000e2800000e0000 */
[----:B------:R1:W2:Y:S01]  /*0080*/  SHFL.IDX PT, R8, R5, RZ, 0x1f ;  /* 0x00001fff05087589 */ /* 0x0002a200000e0000 */
[----:B0-----:R-:W-:-:S13]  /*0090*/  ISETP.NE.OR P0, PT, R2, RZ, !P0 ;  /* 0x000000ff0200720c */ /* 0x001fda0004705670 */
[----:B-12---:R-:W-:Y:S05]  /*00a0*/  @P0 BRA `(.L_x_1) ;  /* 0x0000000000200947 */ /* 0x006fea0003800000 */
[----:B------:R-:W-:Y:S02]  /*00b0*/  ULDC.64 UR4, c[0x0][0x198] ;  /* 0x0000660000047ab9 */ /* 0x000fe40000000a00 */
[----:B------:R-:W-:Y:S02]  /*00c0*/  UIADD3 UR6, UP0, UR4, 0xf0, URZ ;  /* 0x000000f004067890 */ /* 0x000fe4000ff1e03f */
[----:B------:R-:W-:Y:S02]  /*00d0*/  UIADD3 UR4, UP1, UR4, 0x1f0, URZ ;  /* 0x000001f004047890 */ /* 0x000fe4000ff3e03f */
[----:B------:R-:W-:Y:S02]  /*00e0*/  UIADD3.X UR7, URZ, UR5, URZ, UP0, !UPT ;  /* 0x000000053f077290 */ /* 0x000fe400087fe43f */
[----:B------:R-:W-:-:S07]  /*00f0*/  UIADD3.X UR5, URZ, UR5, URZ, UP1, !UPT ;  /* 0x000000053f057290 */ /* 0x000fce0008ffe43f */
[----:B------:R0:W-:Y:S02]  /*0100*/  UTMACCTL.PF [UR6] ;  /* 0x00000000060079b9 */ /* 0x0001e40008040000 */
[----:B------:R0:W-:Y:S02]  /*0110*/  UTMACCTL.PF [UR4] ;  /* 0x00000000040079b9 */ /* 0x0001e40008040000 */
[----:B0-----:R-:W-:Y:S01]  /*0120*/  NOP ;  /* 0x0000000000007918 */ /* 0x001fe20000000000 */
.L_x_1:
[----:B------:R-:W-:Y:S05]  /*0130*/  BSYNC B0 ;  /* 0x0000000000007941 */ /* 0x000fea0003800000 */
.L_x_0:
[----:B------:R-:W0:Y:S02]  /*0140*/  SHFL.IDX PT, R3, R0, RZ, 0x1f ;  /* 0x00001fff00037589 */ /* 0x000e2400000e0000 */
[----:B0-----:R-:W-:-:S13]  /*0150*/  ISETP.NE.AND P0, PT, R3, RZ, PT ;  /* 0x000000ff0300720c */ /* 0x001fda0003f05270 */
[----:B------:R-:W-:Y:S05]  /*0160*/  @P0 BRA `(.L_x_2) ;  /* 0x0000000000500947 */ /* 0x000fea0003800000 */
[----:B------:R-:W0:Y:S01]  /*0170*/  S2UR UR8, SR_CgaCtaId ;  /* 0x00000000000879c3 */ /* 0x000e220000008800 */
[----:B------:R-:W-:Y:S01]  /*0180*/  UMOV UR4, 0x400 ;  /* 0x0000040000047882 */ /* 0x000fe20000000000 */
[----:B------:R-:W-:Y:S01]  /*0190*/  UMOV UR5, 0x1 ;  /* 0x0000000100057882 */ /* 0x000fe20000000000 */
[----:B------:R-:W-:Y:S01]  /*01a0*/  UMOV UR6, 0x80 ;  /* 0x0000008000067882 */ /* 0x000fe20000000000 */
[----:B------:R-:W-:Y:S01]  /*01b0*/  ELECT P0, URZ, PT ;  /* 0x00000000003f782f */ /* 0x000fe20003800000 */
[----:B------:R-:W-:-:S04]  /*01c0*/  UIADD3 UR6, -UR6, 0x100000, URZ ;  /* 0x0010000006067890 */ /* 0x000fc8000fffe13f */
[----:B------:R-:W-:Y:S02]  /*01d0*/  USHF.L.U32 UR7, UR6, 0xb, URZ ;  /* 0x0000000b06077899 */ /* 0x000fe4000800063f */
[----:B------:R-:W-:Y:S02]  /*01e0*/  USHF.L.U32 UR6, UR6, 0x1, URZ ;  /* 0x0000000106067899 */ /* 0x000fe4000800063f */
[----:B0-----:R-:W-:Y:S02]  /*01f0*/  ULEA UR8, UR8, UR4, 0x18 ;  /* 0x0000000408087291 */ /* 0x001fe4000f8ec03f */
[----:B------:R-:W-:-:S04]  /*0200*/  UIADD3 UR4, -UR5, 0x100000, URZ ;  /* 0x0010000005047890 */ /* 0x000fc8000fffe13f */
[----:B------:R-:W-:Y:S02]  /*0210*/  USHF.L.U32 UR5, UR4, 0xb, URZ ;  /* 0x0000000b04057899 */ /* 0x000fe4000800063f */
[----:B------:R-:W-:Y:S01]  /*0220*/  USHF.L.U32 UR4, UR4, 0x1, URZ ;  /* 0x0000000104047899 */ /* 0x000fe2000800063f */
[----:B------:R-:W0:Y:S11]  /*0230*/  FENCE.VIEW.ASYNC.S ;  /* 0x00000000000073c6 */ /* 0x000e360000000000 */
[----:B0-----:R0:W1:Y:S01]  /*0240*/  SYNCS.EXCH.64 URZ, [UR8], UR4 ;  /* 0x00000004083f75b2 */ /* 0x0010620008000100 */
[----:B------:R0:W2:Y:S01]  /*0250*/  SYNCS.EXCH.64 URZ, [UR8+0x18], UR6 ;  /* 0x00001806083f75b2 */ /* 0x0000a20008000100 */
[----:B------:R0:W3:Y:S01]  /*0260*/  SYNCS.EXCH.64 URZ, [UR8+0x8], UR4 ;  /* 0x00000804083f75b2 */ /* 0x0000e20008000100 */
[----:B------:R0:W4:Y:S01]  /*0270*/  SYNCS.EXCH.64 URZ, [UR8+0x20], UR6 ;  /* 0x00002006083f75b2 */ /* 0x0001220008000100 */
[----:B------:R0:W0:Y:S01]  /*0280*/  SYNCS.EXCH.64 URZ, [UR8+0x10], UR4 ;  /* 0x00001004083f75b2 */ /* 0x0000220008000100 */
[----:B------:R0:W0:Y:S01]  /*0290*/  SYNCS.EXCH.64 URZ, [UR8+0x28], UR6 ;  /* 0x00002806083f75b2 */ /* 0x0000220008000100 */
[----:B------:R-:W-:Y:S01]  /*02a0*/  NOP ;  /* 0x0000000000007918 */ /* 0x000fe20000000000 */
.L_x_2:
[----:B------:R-:W5:Y:S01]  /*02b0*/  SHFL.IDX PT, R6, R0, RZ, 0x1f ;  /* 0x00001fff00067589 */ /* 0x000f6200000e0000 */
[----:B------:R-:W-:Y:S01]  /*02c0*/  ELECT P0, URZ, PT ;  /* 0x00000000003f782f */ /* 0x000fe20003800000 */
[----:B------:R-:W-:Y:S01]  /*02d0*/  NOP ;  /* 0x0000000000007918 */ /* 0x000fe20000000000 */
[----:B------:R-:W-:Y:S01]  /*02e0*/  ELECT P1, URZ, PT ;  /* 0x00000000003f782f */ /* 0x000fe20003820000 */
[----:B------:R-:W1:Y:S01]  /*02f0*/  SHFL.IDX PT, R3, R0, RZ, 0x1f ;  /* 0x00001fff00037589 */ /* 0x000e6200000e0000 */
[----:B0-----:R-:W-:Y:S01]  /*0300*/  UMOV UR4, 0x20 ;  /* 0x0000002000047882 */ /* 0x001fe20000000000 */
[----:B------:R-:W-:Y:S01]  /*0310*/  UMOV UR11, 0x80 ;  /* 0x00000080000b7882 */ /* 0x000fe20000000000 */
[----:B------:R-:W-:Y:S01]  /*0320*/  NOP ;  /* 0x0000000000007918 */ /* 0x000fe20000000000 */
[C---:B------:R-:W-:Y:S01]  /*0330*/  VIADD R33, R8.reuse, 0xffffffff ;  /* 0xffffffff08217836 */ /* 0x040fe20000000000 */
[----:B------:R-:W0:Y:S01]  /*0340*/  SHFL.IDX PT, R5, R5, RZ, 0x1f ;  /* 0x00001fff05057589 */ /* 0x000e2200000e0000 */
[----:B------:R-:W-:Y:S01]  /*0350*/  ULDC.64 UR36, c[0x0][0x208] ;  /* 0x0000820000247ab9 */ /* 0x000fe20000000a00 */
[----:B------:R-:W-:-:S02]  /*0360*/  ISETP.NE.AND P2, PT, R8, RZ, PT ;  /* 0x000000ff0800720c */ /* 0x000fc40003f45270 */
[----:B------:R-:W-:Y:S02]  /*0370*/  ISETP.GE.U32.AND P3, PT, R33, 0x2, PT ;  /* 0x000000022100780c */ /* 0x000fe40003f66070 */
[----:B-----5:R-:W-:Y:S02]  /*0380*/  ISETP.NE.OR P0, PT, R6, RZ, !P0 ;  /* 0x000000ff0600720c */ /* 0x020fe40004705670 */
[----:B-1----:R-:W-:Y:S02]  /*0390*/  ISETP.NE.OR P1, PT, R3, RZ, !P1 ;  /* 0x000000ff0300720c */ /* 0x002fe40004f25670 */
[----:B------:R-:W-:-:S04]  /*03a0*/  SHF.R.S32.HI R3, RZ, 0x1f, R2 ;  /* 0x0000001fff037819 */ /* 0x000fc80000011402 */
[----:B------:R-:W-:-:S05]  /*03b0*/  LEA.HI R3, R3, R2, RZ, 0x2 ;  /* 0x0000000203037211 */ /* 0x000fca00078f10ff */
[----:B------:R-:W-:Y:S01]  /*03c0*/  VOTEU.ALL UP0, P0 ;  /* 0x00000000003f7886 */ /* 0x000fe20000000000 */
[----:B------:R-:W-:Y:S01]  /*03d0*/  LOP3.LUT R3, R3, 0xfffffffc, RZ, 0xc0, !PT ;  /* 0xfffffffc03037812 */ /* 0x000fe200078ec0ff */
[----:B------:R-:W-:-:S03]  /*03e0*/  VOTEU.ALL UP1, P1 ;  /* 0x00000000003f7886 */ /* 0x000fc60000820000 */
[----:B------:R-:W1:Y:S01]  /*03f0*/  @!UP0 S2UR UR7, SR_CgaCtaId ;  /* 0x00000000000789c3 */ /* 0x000e620000008800 */
[----:B------:R-:W-:Y:S01]  /*0400*/  @!UP0 UMOV UR6, 0x400 ;  /* 0x0000040000068882 */ /* 0x000fe20000000000 */
[----:B------:R-:W-:-:S04]  /*0410*/  @!UP0 UIADD3 UR4, -UR4, 0x100000, URZ ;  /* 0x0010000004048890 */ /* 0x000fc8000fffe13f */
[----:B------:R-:W-:Y:S02]  /*0420*/  @!UP0 USHF.L.U32 UR5, UR4, 0xb, URZ ;  /* 0x0000000b04058899 */ /* 0x000fe4000800063f */
[----:B------:R-:W-:Y:S01]  /*0430*/  @!UP0 USHF.L.U32 UR4, UR4, 0x1, URZ ;  /* 0x0000000104048899 */ /* 0x000fe2000800063f */
[----:B------:R-:W-:Y:S01]  /*0440*/  IMAD.IADD R0, R2, 0x1, -R3 ;  /* 0x0000000102007824 */ /* 0x000fe200078e0a03 */
[----:B------:R-:W-:Y:S01]  /*0450*/  @!UP1 UMOV UR9, 0x400 ;  /* 0x0000040000099882 */ /* 0x000fe20000000000 */
[----:B------:R-:W-:Y:S01]  /*0460*/  VOTEU.ALL UP2, P1 ;  /* 0x00000000003f7886 */ /* 0x000fe20000840000 */
[----:B------:R-:W-:Y:S01]  /*0470*/  VOTEU.ALL UP3, P1 ;  /* 0x00000000003f7886 */ /* 0x000fe20000860000 */
[----:B------:R-:W-:Y:S01]  /*0480*/  VOTEU.ALL UP4, P1 ;  /* 0x00000000003f7886 */ /* 0x000fe20000880000 */
[----:B------:R-:W5:Y:S01]  /*0490*/  @!UP1 S2UR UR10, SR_CgaCtaId ;  /* 0x00000000000a99c3 */ /* 0x000f620000008800 */
[----:B------:R-:W-:Y:S01]  /*04a0*/  VOTEU.ALL UP5, P1 ;  /* 0x00000000003f7886 */ /* 0x000fe200008a0000 */
[----:B------:R-:W-:-:S04]  /*04b0*/  SHF.R.S32.HI R3, RZ, 0x1f, R4 ;  /* 0x0000001fff037819 */ /* 0x000fc80000011404 */
[----:B------:R-:W-:-:S04]  /*04c0*/  LEA.HI R3, R3, R4, RZ, 0x7 ;  /* 0x0000000403037211 */ /* 0x000fc800078f38ff */
[----:B------:R-:W-:-:S05]  /*04d0*/  LOP3.LUT R3, R3, 0xffffff80, RZ, 0xc0, !PT ;  /* 0xffffff8003037812 */ /* 0x000fca00078ec0ff */
[----:B------:R-:W-:Y:S01]  /*04e0*/  IMAD.IADD R3, R4, 0x1, -R3 ;  /* 0x0000000104037824 */ /* 0x000fe200078e0a03 */
[----:B-1----:R-:W-:Y:S02]  /*04f0*/  @!UP0 ULEA UR8, UR7, UR6, 0x18 ;  /* 0x0000000607088291 */ /* 0x002fe4000f8ec03f */
[----:B------:R-:W-:-:S04]  /*0500*/  @!UP1 UIADD3 UR6, -UR11, 0x100000, URZ ;  /* 0x001000000b069890 */ /* 0x000fc8000fffe13f */
[----:B------:R-:W-:Y:S02]  /*0510*/  @!UP1 USHF.L.U32 UR7, UR6, 0xb, URZ ;  /* 0x0000000b06079899 */ /* 0x000fe4000800063f */
[----:B------:R-:W-:Y:S01]  /*0520*/  @!UP1 USHF.L.U32 UR6, UR6, 0x1, URZ ;  /* 0x0000000106069899 */ /* 0x000fe2000800063f */
[----:B------:R-:W-:Y:S01]  /*0530*/  VOTEU.ALL UP0, P0 ;  /* 0x00000000003f7886 */ /* 0x000fe20000000000 */
[----:B-----5:R-:W-:Y:S01]  /*0540*/  @!UP1 ULEA UR9, UR10, UR9, 0x18 ;  /* 0x000000090a099291 */ /* 0x020fe2000f8ec03f */
[----:B------:R-:W-:Y:S02]  /*0550*/  VOTEU.ALL UP1, P0 ;  /* 0x00000000003f7886 */ /* 0x000fe40000020000 */
[----:B------:R-:W-:Y:S01]  /*0560*/  ULDC.64 UR10, c[0x0][0x598] ;  /* 0x00016600000a7ab9 */ /* 0x000fe20000000a00 */
[----:B------:R-:W-:Y:S01]  /*0570*/  ISETP.NE.AND P0, PT, R0, 0x3, PT ;  /* 0x000000030000780c */ /* 0x000fe20003f05270 */
[----:B------:R-:W1:Y:S02]  /*0580*/  FENCE.VIEW.ASYNC.S ;  /* 0x00000000000073c6 */ /* 0x000e640000000000 */
[----:B-1----:R1:W2:Y:S01]  /*0590*/  @!UP0 SYNCS.EXCH.64 URZ, [UR8+0x60], UR4 ;  /* 0x00006004083f85b2 */ /* 0x0022a20008000100 */
[----:B------:R-:W-:-:S02]  /*05a0*/  ISETP.NE.U32.AND P1, PT, RZ, UR10, PT ;  /* 0x0000000aff007c0c */ /* 0x000fc4000bf25070 */
[----:B------:R-:W-:Y:S02]  /*05b0*/  ISETP.EQ.OR P0, PT, R0, RZ, !P0 ;  /* 0x000000ff0000720c */ /* 0x000fe40004702670 */
[----:B------:R-:W-:Y:S02]  /*05c0*/  ISETP.NE.AND.EX P1, PT, RZ, UR11, PT, P1 ;  /* 0x0000000bff007c0c */ /* 0x000fe4000bf25310 */
[----:B------:R-:W-:-:S04]  /*05d0*/  ISETP.EQ.AND P0, PT, R8, RZ, P0 ;  /* 0x000000ff0800720c */ /* 0x000fc80000702270 */
[----:B------:R-:W-:-:S04]  /*05e0*/  SEL R16, RZ, 0x1, !P0 ;  /* 0x00000001ff107807 */ /* 0x000fc80004000000 */
[----:B------:R-:W-:Y:S01]  /*05f0*/  SEL R16, R16, 0x2, P3 ;  /* 0x0000000210107807 */ /* 0x000fe20001800000 */
[----:B------:R1:W2:Y:S01]  /*0600*/  @!UP1 SYNCS.EXCH.64 URZ, [UR8+0x68], UR4 ;  /* 0x00006804083f95b2 */ /* 0x0002a20008000100 */
[----:B------:R-:W-:Y:S01]  /*0610*/  NOP ;  /* 0x0000000000007918 */ /* 0x000fe20000000000 */
[----:B------:R1:W2:Y:S01]  /*0620*/  @!UP2 SYNCS.EXCH.64 URZ, [UR9+0x40], UR6 ;  /* 0x00004006093fa5b2 */ /* 0x0002a20008000100 */
[----:B------:R1:W2:Y:S01]  /*0630*/  @!UP3 SYNCS.EXCH.64 URZ, [UR9+0x48], UR6 ;  /* 0x00004806093fb5b2 */ /* 0x0002a20008000100 */
[----:B------:R1:W2:Y:S01]  /*0640*/  @!UP4 SYNCS.EXCH.64 URZ, [UR9+0x50], UR6 ;  /* 0x00005006093fc5b2 */ /* 0x0002a20008000100 */
[----:B------:R1:W2:Y:S01]  /*0650*/  @!UP5 SYNCS.EXCH.64 URZ, [UR9+0x58], UR6 ;  /* 0x00005806093fd5b2 */ /* 0x0002a20008000100 */
[----:B------:R-:W-:Y:S01]  /*0660*/  NOP ;  /* 0x0000000000007918 */ /* 0x000fe20000000000 */
[----:B--234-:R-:W-:Y:S06]  /*0670*/  BAR.SYNC.DEFER_BLOCKING 0x0 ;  /* 0x0000000000007b1d */ /* 0x01cfec0000010000 */
[----:B01----:R-:W-:Y:S05]  /*0680*/  @!P1 BRA `(.L_x_3) ;  /* 0x00000000001c9947 */ /* 0x003fea0003800000 */
[----:B------:R-:W0:Y:S02]  /*0690*/  LDC.64 R6, c[0x0][0x598] ;  /* 0x00016600ff067b82 */ /* 0x000e240000000a00 */
[----:B0-----:R-:W2:Y:S02]  /*06a0*/  LDG.E.64 R6, desc[UR36][R6.64] ;  /* 0x0000002406067981 */ /* 0x001ea4000c1e1b00 */
[----:B--2---:R-:W-:-:S04]  /*06b0*/  ISETP.NE.U32.AND P0, PT, R6, RZ, PT ;  /* 0x000000ff0600720c */ /* 0x004fc80003f05070 */
[----:B------:R-:W-:-:S13]  /*06c0*/  ISETP.NE.AND.EX P0, PT, R7, RZ, PT, P0 ;  /* 0x000000ff0700720c */ /* 0x000fda0003f05300 */
[----:B------:R-:W-:Y:S05]  /*06d0*/  @!P0 BRA `(.L_x_3) ;  /* 0x0000000000088947 */ /* 0x000fea0003800000 */
[----:B------:R1:W5:Y:S01]  /*06e0*/  LD.E R56, desc[UR36][R6.64] ;  /* 0x0000002406387980 */ /* 0x000362000c101900 */
[----:B------:R-:W-:Y:S05]  /*06f0*/  BRA `(.L_x_4) ;  /* 0x0000000000247947 */ /* 0x000fea0003800000 */
.L_x_3:
[----:B------:R-:W-:Y:S02]  /*0700*/  ULDC.64 UR4, c[0x0][0x588] ;  /* 0x0001620000047ab9 */ /* 0x000fe40000000a00 */
[----:B------:R-:W-:-:S04]  /*0710*/  ISETP.NE.U32.AND P0, PT, RZ, UR4, PT ;  /* 0x00000004ff007c0c */ /* 0x000fc8000bf05070 */
[----:B------:R-:W-:-:S13]  /*0720*/  ISETP.NE.AND.EX P0, PT, RZ, UR5, PT, P0 ;  /* 0x00000005ff007c0c */ /* 0x000fda000bf05300 */
[----:B------:R-:W-:Y:S05]  /*0730*/  @!P0 BRA `(.L_x_5) ;  /* 0x00000000000c8947 */ /* 0x000fea0003800000 */
[----:B------:R-:W0:Y:S02]  /*0740*/  LDC.64 R56, c[0x0][0x588] ;  /* 0x00016200ff387b82 */ /* 0x000e240000000a00 */
[----:B0-----:R0:W5:Y:S01]  /*0750*/  LDG.E R56, desc[UR36][R56.64] ;  /* 0x0000002438387981 */ /* 0x001162000c1e1900 */
[----:B------:R-:W-:Y:S05]  /*0760*/  BRA `(.L_x_4) ;  /* 0x0000000000087947 */ /* 0x000fea0003800000 */
.L_x_5:
[----:B------:R-:W-:Y:S02]  /*0770*/  ULDC UR4, c[0x0][0x580] ;  /* 0x0001600000047ab9 */ /* 0x000fe40000000800 */
[----:B------:R-:W-:-:S07]  /*0780*/  IMAD.U32 R56, RZ, RZ, UR4 ;  /* 0x00000004ff387e24 */ /* 0x000fce000f8e00ff */
.L_x_4:
[----:B------:R-:W-:Y:S02]  /*0790*/  ULDC.64 UR4, c[0x0][0x5a0] ;  /* 0x0001680000047ab9 */ /* 0x000fe40000000a00 */
[----:B------:R-:W-:-:S04]  /*07a0*/  ISETP.NE.U32.AND P0, PT, RZ, UR4, PT ;  /* 0x00000004ff007c0c */ /* 0x000fc8000bf05070 */
[----:B------:R-:W-:-:S13]  /*07b0*/  ISETP.NE.AND.EX P0, PT, RZ, UR5, PT, P0 ;  /* 0x00000005ff007c0c */ /* 0x000fda000bf05300 */
[----:B------:R-:W-:Y:S05]  /*07c0*/  @!P0 BRA `(.L_x_6) ;  /* 0x00000000001c8947 */ /* 0x000fea0003800000 */
[----:B-1----:R-:W1:Y:S02]  /*07d0*/  LDC.64 R6, c[0x0][0x5a0] ;  /* 0x00016800ff067b82 */ /* 0x002e640000000a00 */
[----:B-1----:R-:W2:Y:S02]  /*07e0*/  LDG.E.64 R6, desc[UR36][R6.64] ;  /* 0x0000002406067981 */ /* 0x002ea4000c1e1b00 */
[----:B--2---:R-:W-:-:S04]  /*07f0*/  ISETP.NE.U32.AND P0, PT, R6, RZ, PT ;  /* 0x000000ff0600720c */ /* 0x004fc80003f05070 */
[----:B------:R-:W-:-:S13]  /*0800*/  ISETP.NE.AND.EX P0, PT, R7, RZ, PT, P0 ;  /* 0x000000ff0700720c */ /* 0x000fda0003f05300 */
[----:B------:R-:W-:Y:S05]  /*0810*/  @!P0 BRA `(.L_x_6) ;  /* 0x0000000000088947 */ /* 0x000fea0003800000 */
[----:B0-----:R2:W5:Y:S01]  /*0820*/  LD.E R57, desc[UR36][R6.64] ;  /* 0x0000002406397980 */ /* 0x001562000c101900 */
[----:B------:R-:W-:Y:S05]  /*0830*/  BRA `(.L_x_7) ;  /* 0x0000000000247947 */ /* 0x000fea0003800000 */
.L_x_6:
[----:B------:R-:W-:Y:S02]  /*0840*/  ULDC.64 UR4, c[0x0][0x590] ;  /* 0x0001640000047ab9 */ /* 0x000fe40000000a00 */
[----:B------:R-:W-:-:S04]  /*0850*/  ISETP.NE.U32.AND P0, PT, RZ, UR4, PT ;  /* 0x00000004ff007c0c */ /* 0x000fc8000bf05070 */
[----:B------:R-:W-:-:S13]  /*0860*/  ISETP.NE.AND.EX P0, PT, RZ, UR5, PT, P0 ;  /* 0x00000005ff007c0c */ /* 0x000fda000bf05300 */
[----:B------:R-:W-:Y:S05]  /*0870*/  @!P0 BRA `(.L_x_8) ;  /* 0x00000000000c8947 */ /* 0x000fea0003800000 */
[----:B-1----:R-:W0:Y:S02]  /*0880*/  LDC.64 R6, c[0x0][0x590] ;  /* 0x00016400ff067b82 */ /* 0x002e240000000a00 */
[----:B0-----:R0:W5:Y:S01]  /*0890*/  LDG.E R57, desc[UR36][R6.64] ;  /* 0x0000002406397981 */ /* 0x001162000c1e1900 */
[----:B------:R-:W-:Y:S05]  /*08a0*/  BRA `(.L_x_7) ;  /* 0x0000000000087947 */ /* 0x000fea0003800000 */
.L_x_8:
[----:B------:R-:W-:Y:S02]  /*08b0*/  ULDC UR4, c[0x0][0x584] ;  /* 0x0001610000047ab9 */ /* 0x000fe40000000800 */
[----:B0-----:R-:W-:-:S07]  /*08c0*/  IMAD.U32 R57, RZ, RZ, UR4 ;  /* 0x00000004ff397e24 */ /* 0x001fce000f8e00ff */
.L_x_7:
[----:B------:R-:W3:Y:S01]  /*08d0*/  LDC R2, c[0x0][0x65c] ;  /* 0x00019700ff027b82 */ /* 0x000ee20000000800 */
[----:B------:R-:W4:Y:S01]  /*08e0*/  S2R R14, SR_CTAID.Y ;  /* 0x00000000000e7919 */ /* 0x000f220000002600 */
[----:B------:R-:W-:Y:S01]  /*08f0*/  ULDC UR6, c[0x0][0x28c] ;  /* 0x0000a30000067ab9 */ /* 0x000fe20000000800 */
[----:B------:R-:W-:Y:S01]  /*0900*/  ISETP.NE.AND P0, PT, R8, 0x2, PT ;  /* 0x000000020800780c */ /* 0x000fe20003f05270 */
[----:B------:R-:W-:Y:S01]  /*0910*/  UIADD3 UR6, UR6, 0x1f, URZ ;  /* 0x0000001f06067890 */ /* 0x000fe2000fffe03f */
[----:B012---:R-:W0:Y:S01]  /*0920*/  S2R R6, SR_CTAID.X ;  /* 0x0000000000067919 */ /* 0x007e220000002500 */
[----:B------:R-:W-:Y:S01]  /*0930*/  IMAD.MOV.U32 R7, RZ, RZ, RZ ;  /* 0x000000ffff077224 */ /* 0x000fe200078e00ff */
[----:B------:R-:W-:Y:S01]  /*0940*/  UMOV UR38, URZ ;  /* 0x0000003f00267c82 */ /* 0x000fe20008000000 */
[----:B------:R-:W-:Y:S01]  /*0950*/  USHF.R.S32.HI UR7, URZ, 0x1f, UR6 ;  /* 0x0000001f3f077899 */ /* 0x000fe20008011406 */
[----:B------:R-:W-:Y:S01]  /*0960*/  UMOV UR39, URZ ;  /* 0x0000003f00277c82 */ /* 0x000fe20008000000 */
[----:B------:R-:W-:-:S02]  /*0970*/  ULDC.64 UR8, c[0x0][0x650] ;  /* 0x0001940000087ab9 */ /* 0x000fc40000000a00 */
[----:B------:R-:W-:-:S04]  /*0980*/  ULEA.HI UR7, UR7, UR6, URZ, 0x5 ;  /* 0x0000000607077291 */ /* 0x000fc8000f8f283f */
[----:B------:R-:W-:Y:S01]  /*0990*/  USHF.R.S32.HI UR40, URZ, 0x5, UR7 ;  /* 0x000000053f287899 */ /* 0x000fe20008011407 */
[----:B---3--:R-:W-:-:S13]  /*09a0*/  ISETP.NE.AND P1, PT, R2, 0x1, PT ;  /* 0x000000010200780c */ /* 0x008fda0003f25270 */
[----:B------:R-:W0:Y:S01]  /*09b0*/  @P1 LDC R19, c[0x0][0x10] ;  /* 0x00000400ff131b82 */ /* 0x000e220000000800 */
[----:B----4-:R-:W-:Y:S02]  /*09c0*/  @P1 IMAD.MOV.U32 R8, RZ, RZ, R14 ;  /* 0x000000ffff081224 */ /* 0x010fe400078e000e */
[----:B------:R-:W-:Y:S02]  /*09d0*/  @P1 IMAD.MOV.U32 R9, RZ, RZ, RZ ;  /* 0x000000ffff091224 */ /* 0x000fe400078e00ff */
[----:B------:R-:W-:-:S03]  /*09e0*/  @P1 IMAD.MOV.U32 R17, RZ, RZ, RZ ;  /* 0x000000ffff111224 */ /* 0x000fc600078e00ff */
[----:B------:R-:W1:Y:S01]  /*09f0*/  @!P1 LDC R11, c[0x0][0xc] ;  /* 0x00000300ff0b9b82 */ /* 0x000e620000000800 */
[----:B------:R-:W-:Y:S01]  /*0a00*/  ULDC UR4, c[0x0][0xc] ;  /* 0x0000030000047ab9 */ /* 0x000fe20000000800 */
[----:B------:R-:W-:Y:S02]  /*0a10*/  ULDC UR5, c[0x0][0x10] ;  /* 0x0000040000057ab9 */ /* 0x000fe40000000800 */
[----:B------:R-:W-:-:S04]  /*0a20*/  UIMAD.WIDE.U32 UR4, UR4, UR5, URZ ;  /* 0x00000005040472a5 */ /* 0x000fc8000f8e003f */
[----:B------:R-:W2:Y:S01]  /*0a30*/  LDC R2, c[0x0][0x14] ;  /* 0x00000500ff027b82 */ /* 0x000ea20000000800 */
[----:B0-----:R-:W-:-:S04]  /*0a40*/  @P1 IMAD.WIDE.U32 R18, R6, R19, R8 ;  /* 0x0000001306121225 */ /* 0x001fc800078e0008 */
[----:B------:R-:W-:Y:S02]  /*0a50*/  @P1 IMAD.IADD R17, R19, 0x1, R17 ;  /* 0x0000000113111824 */ /* 0x000fe400078e0211 */
[----:B-1----:R-:W-:-:S04]  /*0a60*/  @!P1 IMAD.WIDE.U32 R8, R11, R14, R6 ;  /* 0x0000000e0b089225 */ /* 0x002fc800078e0006 */
[----:B------:R-:W-:Y:S02]  /*0a70*/  @!P1 IMAD.MOV.U32 R18, RZ, RZ, R8 ;  /* 0x000000ffff129224 */ /* 0x000fe400078e0008 */
[----:B------:R-:W-:Y:S02]  /*0a80*/  @!P1 IMAD.MOV.U32 R17, RZ, RZ, R9 ;  /* 0x000000ffff119224 */ /* 0x000fe400078e0009 */
[----:B--2---:R-:W-:-:S04]  /*0a90*/  IMAD.WIDE.U32 R12, R2, UR4, RZ ;  /* 0x00000004020c7c25 */ /* 0x004fc8000f8e00ff */
[----:B------:R-:W-:Y:S01]  /*0aa0*/  IMAD R23, R2, UR5, RZ ;  /* 0x0000000502177c24 */ /* 0x000fe2000f8e02ff */
[----:B------:R0:W-:Y:S03]  /*0ab0*/  STL.64 [R1], R12 ;  /* 0x0000000c01007387 */ /* 0x0001e60000100a00 */
[----:B------:R-:W-:Y:S01]  /*0ac0*/  IMAD.IADD R23, R13, 0x1, R23 ;  /* 0x000000010d177824 */ /* 0x000fe200078e0217 */
[----:B------:R-:W-:Y:S06]  /*0ad0*/  @P0 BRA `(.L_x_9) ;  /* 0x0000000000200947 */ /* 0x000fec0003800000 */
[----:B------:R-:W-:Y:S01]  /*0ae0*/  UISETP.GE.U32.AND UP0, UPT, UR40, 0x3, UPT ;  /* 0x000000032800788c */ /* 0x000fe2000bf06070 */
[----:B------:R-:W-:Y:S01]  /*0af0*/  IADD3 R18, P0, R18, R12, RZ ;  /* 0x0000000c12127210 */ /* 0x000fe20007f1e0ff */
[----:B------:R-:W-:Y:S01]  /*0b00*/  UIMAD.WIDE.U32 UR4, UR40, -0x55555555, URZ ;  /* 0xaaaaaaab280478a5 */ /* 0x000fe2000f8e003f */
[----:B------:R-:W-:-:S03]  /*0b10*/  UMOV UR39, URZ ;  /* 0x0000003f00277c82 */ /* 0x000fc60008000000 */
[----:B------:R-:W-:Y:S01]  /*0b20*/  USHF.R.U32.HI UR4, URZ, 0x1, UR5 ;  /* 0x000000013f047899 */ /* 0x000fe20008011605 */
[----:B------:R-:W-:-:S03]  /*0b30*/  IMAD.X R17, R23, 0x1, R17, P0 ;  /* 0x0000000117117824 */ /* 0x000fc600000e0611 */
[----:B------:R-:W-:Y:S02]  /*0b40*/  UIMAD UR38, UR4, -0x3, UR40 ;  /* 0xfffffffd042678a4 */ /* 0x000fe4000f8e0228 */
[----:B------:R-:W-:-:S12]  /*0b50*/  @UP0 ULOP3.LUT UR39, UR4, 0x1, URZ, 0xc0, !UPT ;  /* 0x0000000104270892 */ /* 0x000fd8000f8ec03f */
.L_x_9:
[----:B------:R-:W-:Y:S01]  /*0b60*/  ISETP.GE.U32.AND P0, PT, R18, UR8, PT ;  /* 0x0000000812007c0c */ /* 0x000fe2000bf06070 */
[----:B------:R-:W-:Y:S01]  /*0b70*/  IMAD.MOV.U32 R19, RZ, RZ, -0x1 ;  /* 0xffffffffff137424 */ /* 0x000fe200078e00ff */
[----:B------:R-:W-:Y:S01]  /*0b80*/  PRMT R8, RZ, 0x7610, R8 ;  /* 0x00007610ff087816 */ /* 0x000fe20000000008 */
[----:B------:R-:W-:Y:S01]  /*0b90*/  IMAD.MOV.U32 R22, RZ, RZ, -0x1 ;  /* 0xffffffffff167424 */ /* 0x000fe200078e00ff */
[----:B------:R-:W-:Y:S01]  /*0ba0*/  ISETP.GE.U32.AND.EX P0, PT, R17, UR9, PT, P0 ;  /* 0x0000000911007c0c */ /* 0x000fe2000bf06100 */
[----:B------:R-:W-:-:S12]  /*0bb0*/  IMAD.MOV.U32 R2, RZ, RZ, -0x1 ;  /* 0xffffffffff027424 */ /* 0x000fd800078e00ff */
[----:B------:R-:W-:Y:S05]  /*0bc0*/  @P0 BRA `(.L_x_10) ;  /* 0x00000004005c0947 */ /* 0x000fea0003800000 */
[----:B------:R-:W1:Y:S01]  /*0bd0*/  LDC.64 R20, c[0x0][0x628] ;  /* 0x00018a00ff147b82 */ /* 0x000e620000000a00 */
[----:B------:R-:W-:Y:S02]  /*0be0*/  IMAD.MOV.U32 R8, RZ, RZ, R18 ;  /* 0x000000ffff087224 */ /* 0x000fe400078e0012 */
[----:B------:R-:W-:-:S05]  /*0bf0*/  IMAD.MOV.U32 R9, RZ, RZ, R17 ;  /* 0x000000ffff097224 */ /* 0x000fca00078e0011 */
[----:B------:R-:W2:Y:S08]  /*0c00*/  LDC R2, c[0x0][0x630] ;  /* 0x00018c00ff027b82 */ /* 0x000eb00000000800 */
[----:B------:R-:W3:Y:S01]  /*0c10*/  LDC.64 R24, c[0x0][0x620] ;  /* 0x00018800ff187b82 */ /* 0x000ee20000000a00 */
[----:B-1----:R-:W-:-:S04]  /*0c20*/  ISETP.NE.U32.AND P0, PT, R20, RZ, PT ;  /* 0x000000ff1400720c */ /* 0x002fc80003f05070 */
[----:B------:R-:W-:-:S13]  /*0c30*/  ISETP.NE.AND.EX P0, PT, R21, RZ, PT, P0 ;  /* 0x000000ff1500720c */ /* 0x000fda0003f05300 */
[----:B--23--:R-:W-:Y:S05]  /*0c40*/  @!P0 BRA `(.L_x_11) ;  /* 0x0000000000288947 */ /* 0x00cfea0003800000 */
[----:B0-----:R-:W0:Y:S02]  /*0c50*/  LDC R13, c[0x0][0x634] ;  /* 0x00018d00ff0d7b82 */ /* 0x001e240000000800 */
[----:B0-----:R-:W-:-:S05]  /*0c60*/  IADD3 R13, P0, R18, R13, RZ ;  /* 0x0000000d120d7210 */ /* 0x001fca0007f1e0ff */
[----:B------:R-:W-:-:S04]  /*0c70*/  IMAD.X R15, RZ, RZ, R17, P0 ;  /* 0x000000ffff0f7224 */ /* 0x000fc800000e0611 */
[----:B------:R-:W-:-:S04]  /*0c80*/  IMAD.WIDE.U32 R8, R15, R20, RZ ;  /* 0x000000140f087225 */ /* 0x000fc800078e00ff */
[----:B------:R-:W-:-:S04]  /*0c90*/  IMAD.WIDE.U32 R10, P0, R13, R21, R8 ;  /* 0x000000150d0a7225 */ /* 0x000fc80007800008 */
[----:B------:R-:W-:-:S04]  /*0ca0*/  IMAD.WIDE.U32 R8, R13, R20, RZ ;  /* 0x000000140d087225 */ /* 0x000fc800078e00ff */
[----:B------:R-:W-:Y:S01]  /*0cb0*/  IMAD.X R13, RZ, RZ, RZ, P0 ;  /* 0x000000ffff0d7224 */ /* 0x000fe200000e06ff */
[----:B------:R-:W-:Y:S01]  /*0cc0*/  IADD3 RZ, P0, R9, R10, RZ ;  /* 0x0000000a09ff7210 */ /* 0x000fe20007f1e0ff */
[----:B------:R-:W-:-:S04]  /*0cd0*/  IMAD.MOV.U32 R12, RZ, RZ, R11 ;  /* 0x000000ffff0c7224 */ /* 0x000fc800078e000b */
[----:B------:R-:W-:-:S08]  /*0ce0*/  IMAD.WIDE.U32.X R8, R15, R21, R12, P0 ;  /* 0x000000150f087225 */ /* 0x000fd000000e040c */
.L_x_11:
[-CC-:B------:R-:W-:Y:S01]  /*0cf0*/  SHF.R.U64 R31, R8, R2.reuse, R9.reuse ;  /* 0x00000002081f7219 */ /* 0x180fe20000001209 */
[----:B0-----:R-:W0:Y:S01]  /*0d00*/  LDC R12, c[0x0][0x618] ;  /* 0x00018600ff0c7b82 */ /* 0x001e220000000800 */
[----:B------:R-:W-:Y:S01]  /*0d10*/  SHF.R.U32.HI R7, RZ, R2, R9 ;  /* 0x00000002ff077219 */ /* 0x000fe20000011609 */
[----:B------:R-:W-:Y:S01]  /*0d20*/  ULDC UR4, c[0x0][0x150] ;  /* 0x0000540000047ab9 */ /* 0x000fe20000000800 */
[----:B------:R-:W-:Y:S01]  /*0d30*/  IADD3 R11, P0, RZ, -R31, RZ ;  /* 0x8000001fff0b7210 */ /* 0x000fe20007f1e0ff */
[----:B------:R-:W-:Y:S01]  /*0d40*/  IMAD.MOV.U32 R19, RZ, RZ, R17 ;  /* 0x000000ffff137224 */ /* 0x000fe200078e0011 */
[----:B------:R-:W-:-:S03]  /*0d50*/  I2FP.F32.U32 R2, R6 ;  /* 0x0000000600027245 */ /* 0x000fc60000201000 */
[----:B------:R-:W1:Y:S01]  /*0d60*/  LDC.64 R26, c[0x0][0x640] ;  /* 0x00019000ff1a7b82 */ /* 0x000e620000000a00 */
[----:B------:R-:W-:Y:S02]  /*0d70*/  IMAD.X R13, RZ, RZ, ~R7, P0 ;  /* 0x000000ffff0d7224 */ /* 0x000fe400000e0e07 */
[----:B------:R-:W-:Y:S01]  /*0d80*/  FMUL R2, R2, UR4 ;  /* 0x0000000402027c20 */ /* 0x000fe20008400000 */
[----:B------:R-:W-:Y:S01]  /*0d90*/  IMAD.WIDE.U32 R8, R11, R24, R18 ;  /* 0x000000180b087225 */ /* 0x000fe200078e0012 */
[----:B------:R-:W-:-:S03]  /*0da0*/  ULDC UR4, c[0x0][0x154] ;  /* 0x0000550000047ab9 */ /* 0x000fc60000000800 */
[----:B------:R-:W-:Y:S01]  /*0db0*/  IMAD R10, R13, R24, RZ ;  /* 0x000000180d0a7224 */ /* 0x000fe200078e02ff */
[----:B------:R-:W2:Y:S01]  /*0dc0*/  LDC R7, c[0x0][0x144] ;  /* 0x00005100ff077b82 */ /* 0x000ea20000000800 */
[----:B------:R-:W3:Y:S02]  /*0dd0*/  F2I.U32.TRUNC.NTZ R2, R2 ;  /* 0x0000000200027305 */ /* 0x000ee4000020f000 */
[----:B------:R-:W-:-:S04]  /*0de0*/  IMAD R11, R11, R25, R10 ;  /* 0x000000190b0b7224 */ /* 0x000fc800078e020a */
[----:B------:R-:W-:Y:S01]  /*0df0*/  IMAD.IADD R9, R9, 0x1, R11 ;  /* 0x0000000109097824 */ /* 0x000fe200078e020b */
[----:B------:R-:W4:Y:S01]  /*0e00*/  LDC R22, c[0x0][0x608] ;  /* 0x00018200ff167b82 */ /* 0x000f220000000800 */
[----:B------:R-:W-:-:S03]  /*0e10*/  IMAD.MOV.U32 R11, RZ, RZ, -0x1 ;  /* 0xffffffffff0b7424 */ /* 0x000fc600078e00ff */
[--C-:B0-----:R-:W-:Y:S02]  /*0e20*/  SHF.R.U64 R20, R8, R12, R9.reuse ;  /* 0x0000000c08147219 */ /* 0x101fe40000001209 */
[----:B------:R-:W-:Y:S02]  /*0e30*/  I2FP.F32.U32 R8, R14 ;  /* 0x0000000e00087245 */ /* 0x000fe40000201000 */
[----:B------:R-:W0:Y:S01]  /*0e40*/  LDC R24, c[0x0][0x658] ;  /* 0x00019600ff187b82 */ /* 0x000e220000000800 */
[----:B-1----:R-:W-:Y:S01]  /*0e50*/  ISETP.NE.U32.AND P0, PT, R26, RZ, PT ;  /* 0x000000ff1a00720c */ /* 0x002fe20003f05070 */
[----:B---3--:R-:W-:Y:S02]  /*0e60*/  IMAD.MOV R10, RZ, RZ, -R2 ;  /* 0x000000ffff0a7224 */ /* 0x008fe400078e0a02 */
[----:B------:R-:W-:Y:S01]  /*0e70*/  FMUL R8, R8, UR4 ;  /* 0x0000000408087c20 */ /* 0x000fe20008400000 */
[----:B------:R-:W-:Y:S02]  /*0e80*/  SHF.R.U32.HI R9, RZ, R12, R9 ;  /* 0x0000000cff097219 */ /* 0x000fe40000011609 */
[----:B------:R-:W-:Y:S01]  /*0e90*/  ISETP.NE.AND.EX P0, PT, R27, RZ, PT, P0 ;  /* 0x000000ff1b00720c */ /* 0x000fe20003f05300 */
[----:B------:R1:W3:Y:S01]  /*0ea0*/  F2I.U32.TRUNC.NTZ R15, R8 ;  /* 0x00000008000f7305 */ /* 0x0002e2000020f000 */
[----:B------:R-:W1:Y:S01]  /*0eb0*/  LDC R19, c[0x0][0x148] ;  /* 0x00005200ff137b82 */ /* 0x000e620000000800 */
[----:B--2---:R-:W-:-:S07]  /*0ec0*/  IMAD R2, R7, R10, R6 ;  /* 0x0000000a07027224 */ /* 0x004fce00078e0206 */
[----:B------:R-:W2:Y:S01]  /*0ed0*/  LDC R25, c[0x0][0x600] ;  /* 0x00018000ff197b82 */ /* 0x000ea20000000800 */
[-CC-:B----4-:R-:W-:Y:S02]  /*0ee0*/  SHF.R.U64 R32, R20, R22.reuse, R9.reuse ;  /* 0x0000001614207219 */ /* 0x190fe40000001209 */
[----:B------:R-:W-:Y:S01]  /*0ef0*/  SHF.R.U32.HI R7, RZ, R22, R9 ;  /* 0x00000016ff077219 */ /* 0x000fe20000011609 */
[----:B------:R-:W-:-:S04]  /*0f00*/  IMAD.MOV.U32 R9, RZ, RZ, 0x1 ;  /* 0x00000001ff097424 */ /* 0x000fc800078e00ff */
[----:B------:R-:W4:Y:S01]  /*0f10*/  LDC R28, c[0x0][0x648] ;  /* 0x00019200ff1c7b82 */ /* 0x000f220000000800 */
[-C--:B0-----:R-:W-:Y:S02]  /*0f20*/  SHF.L.U32 R6, R11, R24.reuse, RZ ;  /* 0x000000180b067219 */ /* 0x081fe400000006ff */
[--C-:B------:R-:W-:Y:S02]  /*0f30*/  SHF.R.U64 R22, R32, R24, R7.reuse ;  /* 0x0000001820167219 */ /* 0x100fe40000001207 */
[----:B------:R-:W-:Y:S02]  /*0f40*/  LOP3.LUT R13, RZ, R6, RZ, 0x33, !PT ;  /* 0x00000006ff0d7212 */ /* 0x000fe400078e33ff */
[-C--:B------:R-:W-:Y:S01]  /*0f50*/  SHF.R.U32.HI R7, RZ, R24.reuse, R7 ;  /* 0x00000018ff077219 */ /* 0x080fe20000011607 */
[----:B------:R-:W0:Y:S01]  /*0f60*/  LDC R29, c[0x0][0x638] ;  /* 0x00018e00ff1d7b82 */ /* 0x000e220000000800 */
[----:B------:R-:W-:Y:S01]  /*0f70*/  SHF.L.U32 R12, R9, R24, RZ ;  /* 0x00000018090c7219 */ /* 0x000fe200000006ff */
[----:B------:R-:W-:-:S06]  /*0f80*/  IMAD.MOV.U32 R6, RZ, RZ, R22 ;  /* 0x000000ffff067224 */ /* 0x000fcc00078e0016 */
[----:B------:R-:W0:Y:S01]  /*0f90*/  LDC R30, c[0x0][0x610] ;  /* 0x00018400ff1e7b82 */ /* 0x000e220000000800 */
[----:B-1-3--:R-:W-:Y:S05]  /*0fa0*/  @!P0 BRA `(.L_x_12) ;  /* 0x0000000000288947 */ /* 0x00afea0003800000 */
[----:B------:R-:W1:Y:S02]  /*0fb0*/  LDC R11, c[0x0][0x64c] ;  /* 0x00019300ff0b7b82 */ /* 0x000e640000000800 */
[----:B-1----:R-:W-:-:S05]  /*0fc0*/  IADD3 R11, P0, R22, R11, RZ ;  /* 0x0000000b160b7210 */ /* 0x002fca0007f1e0ff */
        /* <DEDUP_REMOVED lines=8> */
.L_x_12:
[----:B----4-:R-:W-:Y:S01]  /*1050*/  SHF.R.U64 R6, R6, R28, R7 ;  /* 0x0000001c06067219 */ /* 0x010fe20000001207 */
[----:B--2---:R-:W-:Y:S01]  /*1060*/  VIADD R7, R25, 0xffffffff ;  /* 0xffffffff19077836 */ /* 0x004fe20000000000 */
[----:B------:R-:W-:Y:S01]  /*1070*/  LOP3.LUT R13, R32, R13, RZ, 0xc0, !PT ;  /* 0x0000000d200d7212 */ /* 0x000fe200078ec0ff */
[----:B------:R-:W-:Y:S02]  /*1080*/  IMAD.MOV R15, RZ, RZ, -R15 ;  /* 0x000000ffff0f7224 */ /* 0x000fe400078e0a0f */
[----:B------:R-:W-:Y:S01]  /*1090*/  IMAD.MOV R8, RZ, RZ, -R6 ;  /* 0x000000ffff087224 */ /* 0x000fe200078e0a06 */
[----:B------:R-:W-:Y:S01]  /*10a0*/  LOP3.LUT R7, R20, R7, RZ, 0xc0, !PT ;  /* 0x0000000714077212 */ /* 0x000fe200078ec0ff */
[----:B------:R-:W-:Y:S02]  /*10b0*/  IMAD R13, R12, R6, R13 ;  /* 0x000000060c0d7224 */ /* 0x000fe400078e020d */
[----:B------:R-:W-:Y:S02]  /*10c0*/  @P1 IMAD R2, R19, R15, R14 ;  /* 0x0000000f13021224 */ /* 0x000fe400078e020e */
[----:B0-----:R-:W-:-:S02]  /*10d0*/  IMAD R6, R8, R29, R22 ;  /* 0x0000001d08067224 */ /* 0x001fc400078e0216 */
[----:B------:R-:W-:Y:S02]  /*10e0*/  IMAD R2, R13, R30, R2 ;  /* 0x0000001e0d027224 */ /* 0x000fe400078e0202 */
[----:B------:R-:W-:Y:S02]  /*10f0*/  IMAD R19, R6, R25, R7 ;  /* 0x0000001906137224 */ /* 0x000fe400078e0207 */
[----:B------:R-:W-:-:S03]  /*1100*/  IMAD.MOV.U32 R8, RZ, RZ, 0x1 ;  /* 0x00000001ff087424 */ /* 0x000fc600078e00ff */
[----:B------:R-:W-:Y:S02]  /*1110*/  SEL R22, R19, R2, !P1 ;  /* 0x0000000213167207 */ /* 0x000fe40004800000 */
[----:B------:R-:W-:Y:S01]  /*1120*/  SEL R19, R2, R19, !P1 ;  /* 0x0000001302137207 */ /* 0x000fe20004800000 */
[----:B------:R-:W-:-:S07]  /*1130*/  IMAD.MOV.U32 R2, RZ, RZ, R31 ;  /* 0x000000ffff027224 */ /* 0x000fce00078e001f */
.L_x_10:
[----:B------:R-:W-:Y:S05]  /*1140*/  @!P2 BRA `(.L_x_13) ;  /* 0x000000340090a947 */ /* 0x000fea0003800000 */
[----:B------:R-:W-:-:S13]  /*1150*/  ISETP.GT.U32.AND P0, PT, R33, 0x1, PT ;  /* 0x000000012100780c */ /* 0x000fda0003f04070 */
[----:B------:R-:W-:Y:S05]  /*1160*/  @P0 EXIT ;  /* 0x000000000000094d */ /* 0x000fea0003800000 */
.L_x_14:
[----:B------:R-:W-:-:S08]  /*1170*/  NOP ;  /* 0x0000000000007918 */ /* 0x000fd00000000000 */
[----:B------:R-:W1:Y:S02]  /*1180*/  USETMAXREG.TRY_ALLOC.CTAPOOL UP0, 0xe8 ;  /* 0x000000e8000079c8 */ /* 0x000e640008000600 */
[----:B-1----:R-:W-:-:S13]  /*1190*/  PLOP3.LUT P0, PT, PT, PT, UP0, 0x80, 0x0 ;  /* 0x000000000000781c */ /* 0x002fda0003f0f008 */
[----:B------:R-:W-:Y:S05]  /*11a0*/  @!P0 BRA `(.L_x_14) ;  /* 0xfffffffc00f08947 */ /* 0x000fea000383ffff */
[----:B------:R-:W-:-:S13]  /*11b0*/  LOP3.LUT P0, RZ, R8, 0xff, RZ, 0xc0, !PT ;  /* 0x000000ff08ff7812 */ /* 0x000fda000780c0ff */
[----:B------:R-:W-:Y:S05]  /*11c0*/  @!P0 EXIT ;  /* 0x000000000000894d */ /* 0x000fea0003800000 */
[----:B------:R-:W1:Y:S01]  /*11d0*/  S2UR UR4, SR_CgaCtaId ;  /* 0x00000000000479c3 */ /* 0x000e620000008800 */
[----:B------:R-:W-:Y:S01]  /*11e0*/  VIADD R6, R5, 0xffffffff ;  /* 0xffffffff05067836 */ /* 0x000fe20000000000 */
[----:B------:R-:W-:Y:S01]  /*11f0*/  SHF.R.S32.HI R0, RZ, 0x1f, R3 ;  /* 0x0000001fff007819 */ /* 0x000fe20000011403 */
[----:B------:R-:W-:Y:S01]  /*1200*/  UMOV UR41, 0x400 ;  /* 0x0000040000297882 */ /* 0x000fe20000000000 */
[----:B------:R-:W-:Y:S01]  /*1210*/  UISETP.LT.AND UP0, UPT, UR40, 0x1, UPT ;  /* 0x000000012800788c */ /* 0x000fe2000bf01270 */
[----:B------:R-:W-:Y:S01]  /*1220*/  LOP3.LUT R70, R16, 0x1, RZ, 0xfc, !PT ;  /* 0x0000000110467812 */ /* 0x000fe200078efcff */
[----:B------:R-:W-:Y:S01]  /*1230*/  ULDC UR6, c[0x0][0x284] ;  /* 0x0000a10000067ab9 */ /* 0x000fe20000000800 */
[----:B------:R-:W-:Y:S01]  /*1240*/  R2UR UR42, R6 ;  /* 0x00000000062a72ca */ /* 0x000fe200000e0000 */
[----:B------:R-:W-:Y:S01]  /*1250*/  USEL UR43, UR40, 0x1, UP0 ;  /* 0x00000001282b7887 */ /* 0x000fe20008000000 */
[CC--:B------:R-:W-:Y:S01]  /*1260*/  LEA.HI R4, R0.reuse, R3.reuse, RZ, 0x2 ;  /* 0x0000000300047211 */ /* 0x0c0fe200078f10ff */
[----:B------:R-:W-:Y:S01]  /*1270*/  USHF.L.U32 UR46, UR40, 0x1, URZ ;  /* 0x00000001282e7899 */ /* 0x000fe2000800063f */
[----:B------:R-:W-:Y:S01]  /*1280*/  LEA.HI R0, R0, R3, RZ, 0x5 ;  /* 0x0000000300007211 */ /* 0x000fe200078f28ff */
[----:B------:R-:W-:Y:S01]  /*1290*/  UIADD3 UR43, -UR43, UR40, URZ ;  /* 0x000000282b2b7290 */ /* 0x000fe2000fffe13f */
[----:B------:R-:W-:-:S02]  /*12a0*/  SHF.R.S32.HI R58, RZ, 0x2, R4 ;  /* 0x00000002ff3a7819 */ /* 0x000fc40000011404 */
[----:B------:R-:W-:Y:S02]  /*12b0*/  SHF.R.S32.HI R5, RZ, 0x1f, R4 ;  /* 0x0000001fff057819 */ /* 0x000fe40000011404 */
[----:B------:R-:W-:Y:S02]  /*12c0*/  LOP3.LUT R60, R4, 0xfffffffc, RZ, 0xc0, !PT ;  /* 0xfffffffc043c7812 */ /* 0x000fe400078ec0ff */
[----:B------:R-:W-:Y:S01]  /*12d0*/  LEA.HI R5, R5, R58, RZ, 0x3 ;  /* 0x0000003a05057211 */ /* 0x000fe200078f18ff */
[----:B------:R-:W-:Y:S01]  /*12e0*/  USHF.L.U32 UR42, UR42, 0x3, URZ ;  /* 0x000000032a2a7899 */ /* 0x000fe2000800063f */
[----:B------:R-:W-:Y:S01]  /*12f0*/  ISETP.NE.AND P0, PT, R6, RZ, PT ;  /* 0x000000ff0600720c */ /* 0x000fe20003f05270 */
[----:B------:R-:W-:Y:S01]  /*1300*/  IMAD.IADD R60, R3, 0x1, -R60 ;  /* 0x00000001033c7824 */ /* 0x000fe200078e0a3c */
[----:B------:R-:W-:Y:S01]  /*1310*/  LOP3.LUT R5, R5, 0xfffffff8, RZ, 0xc0, !PT ;  /* 0xfffffff805057812 */ /* 0x000fe200078ec0ff */
[----:B-1----:R-:W-:Y:S01]  /*1320*/  ULEA UR41, UR4, UR41, 0x18 ;  /* 0x0000002904297291 */ /* 0x002fe2000f8ec03f */
[----:B------:R-:W-:Y:S01]  /*1330*/  SEL R71, RZ, 0x1, P0 ;  /* 0x00000001ff477807 */ /* 0x000fe20000000000 */
[----:B------:R-:W-:-:S02]  /*1340*/  IMAD.U32 R62, RZ, RZ, UR42 ;  /* 0x0000002aff3e7e24 */ /* 0x000fc4000f8e00ff */
[----:B------:R-:W-:Y:S01]  /*1350*/  UIADD3 UR47, UR41, 0x40, URZ ;  /* 0x00000040292f7890 */ /* 0x000fe2000fffe03f */
[----:B------:R-:W-:Y:S01]  /*1360*/  IMAD.IADD R58, R58, 0x1, -R5 ;  /* 0x000000013a3a7824 */ /* 0x000fe200078e0a05 */
[----:B------:R-:W-:Y:S01]  /*1370*/  UIADD3 UR4, UR41, 0x3100, URZ ;  /* 0x0000310029047890 */ /* 0x000fe2000fffe03f */
[----:B------:R-:W-:Y:S01]  /*1380*/  SHF.R.S32.HI R5, RZ, 0x5, R0 ;  /* 0x00000005ff057819 */ /* 0x000fe20000011400 */
[----:B------:R-:W-:Y:S01]  /*1390*/  UIADD3 UR5, UR41, 0x100, URZ ;  /* 0x0000010029057890 */ /* 0x000fe2000fffe03f */
[C---:B------:R-:W-:Y:S01]  /*13a0*/  LOP3.LUT R64, R62.reuse, 0x8, RZ, 0xc0, !PT ;  /* 0x000000083e407812 */ /* 0x040fe200078ec0ff */
[----:B------:R-:W-:Y:S01]  /*13b0*/  USHF.R.U32.HI UR4, URZ, 0x4, UR4 ;  /* 0x000000043f047899 */ /* 0x000fe20008011604 */
[--C-:B------:R-:W-:Y:S01]  /*13c0*/  SHF.R.S32.HI R59, RZ, 0x1f, R58.reuse ;  /* 0x0000001fff3b7819 */ /* 0x100fe2000001143a */
[----:B------:R-:W-:Y:S01]  /*13d0*/  USHF.R.U32.HI UR5, URZ, 0x4, UR5 ;  /* 0x000000043f057899 */ /* 0x000fe20008011605 */
[C-C-:B------:R-:W-:Y:S01]  /*13e0*/  IMAD R65, R5.reuse, -0x10, -R58.reuse ;  /* 0xfffffff005417824 */ /* 0x140fe200078e0a3a */
[----:B------:R-:W-:Y:S01]  /*13f0*/  ULOP3.LUT UR4, UR4, 0x3fff, URZ, 0xc0, !UPT ;  /* 0x00003fff04047892 */ /* 0x000fe2000f8ec03f */
[----:B------:R-:W-:Y:S01]  /*1400*/  IMAD.U32 R61, RZ, RZ, UR47 ;  /* 0x0000002fff3d7e24 */ /* 0x000fe2000f8e00ff */
[----:B------:R-:W-:Y:S01]  /*1410*/  ULOP3.LUT UR5, UR5, 0x3fff, URZ, 0xc0, !UPT ;  /* 0x00003fff05057892 */ /* 0x000fe2000f8ec03f */
[----:B------:R-:W-:Y:S01]  /*1420*/  IMAD.WIDE R58, R5, 0x10, R58 ;  /* 0x00000010053a7825 */ /* 0x000fe200078e023a */
[----:B------:R-:W-:Y:S01]  /*1430*/  LOP3.LUT R62, R62, 0x8, RZ, 0xc, !PT ;  /* 0x000000083e3e7812 */ /* 0x000fe200078e0cff */
[----:B------:R-:W-:Y:S01]  /*1440*/  ULOP3.LUT UR44, UR4, 0x10000, URZ, 0xfc, !UPT ;  /* 0x00010000042c7892 */ /* 0x000fe2000f8efc3f */
[----:B------:R-:W-:Y:S01]  /*1450*/  LOP3.LUT R64, R64, 0x18, RZ, 0x3c, !PT ;  /* 0x0000001840407812 */ /* 0x000fe200078e3cff */
[----:B------:R-:W-:Y:S01]  /*1460*/  VIADD R63, R61, UR42 ;  /* 0x0000002a3d3f7c36 */ /* 0x000fe20008000000 */
[----:B------:R-:W-:Y:S01]  /*1470*/  ULOP3.LUT UR45, UR5, 0x10000, URZ, 0xfc, !UPT ;  /* 0x00010000052d7892 */ /* 0x000fe2000f8efc3f */
[----:B------:R-:W-:-:S11]  /*1480*/  VIADD R65, R65, UR6 ;  /* 0x0000000641417c36 */ /* 0x000fd60008000000 */
.L_x_98:
[----:B------:R-:W-:Y:S01]  /*1490*/  SHF.L.U32 R0, R71, 0x1f, RZ ;  /* 0x0000001f47007819 */ /* 0x000fe200000006ff */
[----:B------:R-:W-:Y:S02]  /*14a0*/  ULDC UR4, c[0x0][0x28c] ;  /* 0x0000a30000047ab9 */ /* 0x000fe40000000800 */
[----:B------:R-:W-:Y:S01]  /*14b0*/  ISETP.LT.AND P1, PT, RZ, UR4, PT ;  /* 0x00000004ff007c0c */ /* 0x000fe2000bf21270 */
[----:B-1----:R-:W1:Y:S02]  /*14c0*/  SYNCS.PHASECHK.TRANS64.TRYWAIT P0, [R61+UR42], R0 ;  /* 0x000000003d0075a7 */ /* 0x002e64000800016a */
[----:B-1-34-:R-:W-:Y:S10]  /*14d0*/  @!P0 BRA `(.L_x_15) ;  /* 0x0000004000788947 */ /* 0x01aff40003800000 */
.L_x_119:
[----:B------:R-:W-:Y:S05]  /*14e0*/  @P1 BRA `(.L_x_16) ;  /* 0x0000000000401947 */ /* 0x000fea0003800000 */
[----:B-1----:R-:W-:Y:S01]  /*14f0*/  MOV R0, 0x0 ;  /* 0x0000000000007802 */ /* 0x002fe20000000f00 */
[----:B------:R-:W-:Y:S01]  /*1500*/  ULDC.64 UR4, c[0x4][0x68] ;  /* 0x01001a0000047ab9 */ /* 0x000fe20000000a00 */
[----:B------:R-:W-:Y:S01]  /*1510*/  ULDC.64 UR6, c[0x4][0x8] ;  /* 0x0100020000067ab9 */ /* 0x000fe20000000a00 */
[----:B------:R-:W-:Y:S01]  /*1520*/  IMAD.U32 R4, RZ, RZ, UR4 ;  /* 0x00000004ff047e24 */ /* 0x000fe2000f8e00ff */
[----:B------:R1:W2:Y:S01]  /*1530*/  LDC.64 R14, c[0x4][R0] ;  /* 0x01000000000e7b82 */ /* 0x0002a20000000a00 */
[----:B------:R-:W-:Y:S01]  /*1540*/  IMAD.U32 R5, RZ, RZ, UR5 ;  /* 0x00000005ff057e24 */ /* 0x000fe2000f8e00ff */
[----:B------:R-:W-:Y:S01]  /*1550*/  ULDC.64 UR4, c[0x4][0x70] ;  /* 0x01001c0000047ab9 */ /* 0x000fe20000000a00 */
[----:B------:R-:W-:Y:S02]  /*1560*/  IMAD.U32 R10, RZ, RZ, UR6 ;  /* 0x00000006ff0a7e24 */ /* 0x000fe4000f8e00ff */
[----:B------:R-:W-:Y:S02]  /*1570*/  IMAD.U32 R6, RZ, RZ, UR4 ;  /* 0x00000004ff067e24 */ /* 0x000fe4000f8e00ff */
[----:B------:R-:W-:-:S02]  /*1580*/  IMAD.U32 R7, RZ, RZ, UR5 ;  /* 0x00000005ff077e24 */ /* 0x000fc4000f8e00ff */
[----:B------:R-:W-:Y:S02]  /*1590*/  IMAD.U32 R11, RZ, RZ, UR7 ;  /* 0x00000007ff0b7e24 */ /* 0x000fe4000f8e00ff */
[----:B------:R-:W-:Y:S02]  /*15a0*/  IMAD.MOV.U32 R8, RZ, RZ, 0x1e1 ;  /* 0x000001e1ff087424 */ /* 0x000fe400078e00ff */
[----:B0-----:R-:W-:Y:S02]  /*15b0*/  IMAD.MOV.U32 R12, RZ, RZ, 0x1 ;  /* 0x00000001ff0c7424 */ /* 0x001fe400078e00ff */
[----:B-1----:R-:W-:-:S07]  /*15c0*/  IMAD.MOV.U32 R13, RZ, RZ, RZ ;  /* 0x000000ffff0d7224 */ /* 0x002fce00078e00ff */
[----:B------:R-:W-:-:S07]  /*15d0*/  LEPC R20, `(.L_x_16) ;  /* 0x000000001014794e */ /* 0x000fce0000000000 */
[----:B--2--5:R-:W-:Y:S05]  /*15e0*/  CALL.ABS.NOINC R14 ;  /* 0x000000000e007343 */ /* 0x024fea0003c00000 */
.L_x_16:
[----:B------:R-:W-:-:S13]  /*15f0*/  ISETP.NE.AND P0, PT, R70, 0x3, PT ;  /* 0x000000034600780c */ /* 0x000fda0003f05270 */
[----:B------:R-:W-:Y:S05]  /*1600*/  @!P0 BRA `(.L_x_17) ;  /* 0x0000000000048947 */ /* 0x000fea0003800000 */
[----:B------:R-:W-:Y:S01]  /*1610*/  BPT.TRAP 0x1 ;  /* 0x000000040000795c */ /* 0x000fe20000300000 */
.L_x_17:
[----:B------:R-:W-:Y:S02]  /*1620*/  IMAD.U32 R3, RZ, RZ, UR38 ;  /* 0x00000026ff037e24 */ /* 0x000fe4000f8e00ff */
[----:B-1----:R-:W-:-:S03]  /*1630*/  IMAD.U32 R0, RZ, RZ, UR39 ;  /* 0x00000027ff007e24 */ /* 0x002fc6000f8e00ff */
[----:B------:R-:W-:Y:S02]  /*1640*/  LEA R3, R3, UR41, 0x3 ;  /* 0x0000002903037c11 */ /* 0x000fe4000f8e18ff */
[----:B------:R-:W-:-:S04]  /*1650*/  SHF.L.U32 R0, R0, 0x1f, RZ ;  /* 0x0000001f00007819 */ /* 0x000fc800000006ff */
[----:B------:R1:W2:Y:S01]  /*1660*/  SYNCS.PHASECHK.TRANS64.TRYWAIT P1, [R3+URZ], R0 ;  /* 0x00000000030075a7 */ /* 0x0002a2000802017f */
[----:B------:R-:W-:Y:S05]  /*1670*/  @!P0 BRA `(.L_x_18) ;  /* 0x0000000000048947 */ /* 0x000fea0003800000 */
[----:B------:R-:W-:Y:S01]  /*1680*/  BPT.TRAP 0x1 ;  /* 0x000000040000795c */ /* 0x000fe20000300000 */
.L_x_18:
[----:B--2---:R-:W-:Y:S05]  /*1690*/  @P1 BRA `(.L_x_19) ;  /* 0x0000000000081947 */ /* 0x004fea0003800000 */
[----:B------:R-:W2:Y:S02]  /*16a0*/  SYNCS.PHASECHK.TRANS64.TRYWAIT P1, [R3+URZ], R0 ;  /* 0x00000000030075a7 */ /* 0x000ea4000802017f */
[----:B--2---:R-:W-:Y:S05]  /*16b0*/  @!P1 BRA `(.L_x_20) ;  /* 0x0000004000149947 */ /* 0x004fea0003800000 */
.L_x_19:
[----:B------:R-:W-:Y:S05]  /*16c0*/  WARPSYNC.ALL ;  /* 0x0000000000007948 */ /* 0x000fea0003800000 */
[----:B------:R-:W-:Y:S01]  /*16d0*/  ULEA UR4, UR38, UR45, 0x8 ;  /* 0x0000002d26047291 */ /* 0x000fe2000f8e403f */
[----:B------:R-:W-:Y:S01]  /*16e0*/  WARPGROUP.ARRIVE ;  /* 0x00000000000079c5 */ /* 0x000fe20000000000 */
[----:B------:R-:W-:Y:S01]  /*16f0*/  ULEA UR6, UR38, UR44, 0x8 ;  /* 0x0000002c26067291 */ /* 0x000fe2000f8e403f */
[----:B-12---:R-:W-:Y:S01]  /*1700*/  IMAD.U32 R0, RZ, RZ, UR43 ;  /* 0x0000002bff007e24 */ /* 0x006fe2000f8e00ff */
[----:B------:R-:W-:Y:S01]  /*1710*/  UMOV UR5, 0x80000020 ;  /* 0x8000002000057882 */ /* 0x000fe20000000000 */
[----:B------:R-:W-:-:S03]  /*1720*/  UMOV UR7, 0x80000020 ;  /* 0x8000002000077882 */ /* 0x000fc60000000000 */
[----:B------:R-:W-:-:S03]  /*1730*/  ISETP.GE.AND P1, PT, R0, 0x1, PT ;  /* 0x000000010000780c */ /* 0x000fc60003f26270 */
[----:B------:R-:W-:Y:S01]  /*1740*/  HGMMA.64x64x16.F32.BF16 R24, gdesc[UR4], RZ, !UPT, gsb0 ;  /* 0x00e00000041879f0 */ /* 0x000fe2000c0018ff */
[----:B------:R-:W-:Y:S02]  /*1750*/  UIADD3 UR4, UR4, 0x2, URZ ;  /* 0x0000000204047890 */ /* 0x000fe4000fffe03f */
[----:B------:R-:W-:Y:S01]  /*1760*/  UIADD3 UR6, UR6, 0x2, URZ ;  /* 0x0000000206067890 */ /* 0x000fe2000fffe03f */
[----:B------:R-:W-:Y:S01]  /*1770*/  UMOV UR5, 0x80000020 ;  /* 0x8000002000057882 */ /* 0x000fe20000000000 */
[----:B------:R-:W-:Y:S01]  /*1780*/  UMOV UR7, 0x80000020 ;  /* 0x8000002000077882 */ /* 0x000fe20000000000 */
[----:B------:R-:W-:Y:S02]  /*1790*/  WARPGROUP.DEPBAR.LE gsb0, 0x0 ;  /* 0x00008000000079c5 */ /* 0x000fe40000010000 */
[----:B------:R-:W-:-:S06]  /*17a0*/  WARPGROUP.ARRIVE ;  /* 0x00000000000079c5 */ /* 0x000fcc0000000000 */
[----:B------:R-:W-:Y:S03]  /*17b0*/  HGMMA.64x64x16.F32.BF16 R24, gdesc[UR4], R24, gsb0 ;  /* 0x00e00000041879f0 */ /* 0x000fe60008001818 */
[----:B------:R-:W-:Y:S02]  /*17c0*/  WARPGROUP.DEPBAR.LE gsb0, 0x0 ;  /* 0x00008000000079c5 */ /* 0x000fe40000010000 */
[----:B------:R-:W-:Y:S05]  /*17d0*/  @!P1 BRA `(.L_x_21) ;  /* 0x0000000000d09947 */ /* 0x000fea0003800000 */
[----:B------:R-:W-:Y:S01]  /*17e0*/  UIADD3 UR4, UR38, 0x1, URZ ;  /* 0x0000000126047890 */ /* 0x000fe2000fffe03f */
[----:B------:R-:W-:Y:S01]  /*17f0*/  IMAD.U32 R0, RZ, RZ, UR43 ;  /* 0x0000002bff007e24 */ /* 0x000fe2000f8e00ff */
[----:B------:R-:W-:Y:S02]  /*1800*/  UMOV UR9, UR38 ;  /* 0x0000002600097c82 */ /* 0x000fe40008000000 */
[----:B------:R-:W-:-:S04]  /*1810*/  UISETP.NE.AND UP0, UPT, UR4, 0x3, UPT ;  /* 0x000000030400788c */ /* 0x000fc8000bf05270 */
[----:B------:R-:W-:Y:S02]  /*1820*/  USEL UR5, URZ, 0x1, UP0 ;  /* 0x000000013f057887 */ /* 0x000fe40008000000 */
[----:B------:R-:W-:Y:S02]  /*1830*/  USEL UR8, UR4, URZ, UP0 ;  /* 0x0000003f04087287 */ /* 0x000fe40008000000 */
[----:B------:R-:W-:-:S06]  /*1840*/  ULOP3.LUT UR5, UR39, UR5, URZ, 0x3c, !UPT ;  /* 0x0000000527057292 */ /* 0x000fcc000f8e3c3f */
[----:B------:R-:W-:-:S07]  /*1850*/  IMAD.U32 R5, RZ, RZ, UR5 ;  /* 0x00000005ff057e24 */ /* 0x000fce000f8e00ff */
.L_x_28:
[----:B-12---:R-:W-:Y:S05]  /*1860*/  @!P0 BRA `(.L_x_22) ;  /* 0x0000000000048947 */ /* 0x006fea0003800000 */
[----:B------:R-:W-:Y:S01]  /*1870*/  BPT.TRAP 0x1 ;  /* 0x000000040000795c */ /* 0x000fe20000300000 */
.L_x_22:
[----:B------:R-:W-:Y:S01]  /*1880*/  ULEA UR4, UR8, UR41, 0x3 ;  /* 0x0000002908047291 */ /* 0x000fe2000f8e183f */
[----:B------:R-:W-:-:S08]  /*1890*/  SHF.L.U32 R3, R5, 0x1f, RZ ;  /* 0x0000001f05037819 */ /* 0x000fd000000006ff */
[----:B------:R1:W2:Y:S01]  /*18a0*/  SYNCS.PHASECHK.TRANS64.TRYWAIT P1, [UR4], R3 ;  /* 0x00000003ff0075a7 */ /* 0x0002a20008020144 */
[----:B------:R-:W-:Y:S05]  /*18b0*/  @!P0 BRA `(.L_x_23) ;  /* 0x0000000000048947 */ /* 0x000fea0003800000 */
[----:B------:R-:W-:Y:S01]  /*18c0*/  BPT.TRAP 0x1 ;  /* 0x000000040000795c */ /* 0x000fe20000300000 */
.L_x_23:
[----:B--2---:R-:W-:Y:S05]  /*18d0*/  @P1 BRA `(.L_x_24) ;  /* 0x0000000000081947 */ /* 0x004fea0003800000 */
[----:B------:R-:W2:Y:S02]  /*18e0*/  SYNCS.PHASECHK.TRANS64.TRYWAIT P1, [UR4], R3 ;  /* 0x00000003ff0075a7 */ /* 0x000ea40008020144 */
[----:B--2---:R-:W-:Y:S05]  /*18f0*/  @!P1 BRA `(.L_x_25) ;  /* 0x0000003c00989947 */ /* 0x004fea0003800000 */
.L_x_24:
[----:B------:R-:W-:Y:S01]  /*1900*/  ULEA UR4, UR8, UR45, 0x8 ;  /* 0x0000002d08047291 */ /* 0x000fe2000f8e403f */
[----:B------:R-:W-:Y:S01]  /*1910*/  WARPGROUP.ARRIVE ;  /* 0x00000000000079c5 */ /* 0x000fe20000000000 */
[----:B------:R-:W-:Y:S01]  /*1920*/  ULEA UR6, UR8, UR44, 0x8 ;  /* 0x0000002c08067291 */ /* 0x000fe2000f8e403f */
[----:B------:R-:W-:Y:S01]  /*1930*/  UMOV UR5, 0x80000020 ;  /* 0x8000002000057882 */ /* 0x000fe20000000000 */
[----:B------:R-:W-:-:S07]  /*1940*/  UMOV UR7, 0x80000020 ;  /* 0x8000002000077882 */ /* 0x000fce0000000000 */
[----:B------:R-:W-:Y:S01]  /*1950*/  HGMMA.64x64x16.F32.BF16 R24, gdesc[UR4], R24, gsb0 ;  /* 0x00e00000041879f0 */ /* 0x000fe20008001818 */
        /* <DEDUP_REMOVED lines=9> */
[----:B------:R-:W-:Y:S01]  /*19f0*/  BPT.TRAP 0x1 ;  /* 0x000000040000795c */ /* 0x000fe20000300000 */
.L_x_26:
[----:B------:R-:W-:Y:S01]  /*1a00*/  ULEA UR4, UR9, UR41, 0x3 ;  /* 0x0000002909047291 */ /* 0x000fe2000f8e183f */
[----:B------:R-:W-:-:S03]  /*1a10*/  ISETP.GT.U32.AND P1, PT, R16, 0x1, PT ;  /* 0x000000011000780c */ /* 0x000fc60003f24070 */
[----:B------:R-:W-:-:S04]  /*1a20*/  UIADD3 UR4, UR4, 0x18, URZ ;  /* 0x0000001804047890 */ /* 0x000fc8000fffe03f */
[----:B------:R-:W-:-:S09]  /*1a30*/  UPRMT UR4, URZ, 0x654, UR4 ;  /* 0x000006543f047896 */ /* 0x000fd20008000004 */
[----:B------:R-:W-:Y:S01]  /*1a40*/  SYNCS.ARRIVE.TRANS64.RED.A1T0 RZ, [UR4], RZ ;  /* 0x000000ffffff79a7 */ /* 0x000fe20008100404 */
[----:B------:R-:W-:Y:S05]  /*1a50*/  @P1 BRA `(.L_x_27) ;  /* 0x0000000000041947 */ /* 0x000fea0003800000 */
[----:B------:R-:W-:Y:S01]  /*1a60*/  BPT.TRAP 0x1 ;  /* 0x000000040000795c */ /* 0x000fe20000300000 */
.L_x_27:
[----:B------:R-:W-:Y:S01]  /*1a70*/  UIADD3 UR8, UR8, 0x1, URZ ;  /* 0x0000000108087890 */ /* 0x000fe2000fffe03f */
[C---:B------:R-:W-:Y:S01]  /*1a80*/  ISETP.GT.AND P1, PT, R0.reuse, 0x1, PT ;  /* 0x000000010000780c */ /* 0x040fe20003f24270 */
[----:B------:R-:W-:Y:S01]  /*1a90*/  UIADD3 UR9, UR9, 0x1, URZ ;  /* 0x0000000109097890 */ /* 0x000fe2000fffe03f */
[----:B------:R-:W-:Y:S01]  /*1aa0*/  VIADD R0, R0, 0xffffffff ;  /* 0xffffffff00007836 */ /* 0x000fe20000000000 */
[----:B------:R-:W-:Y:S02]  /*1ab0*/  UISETP.NE.AND UP0, UPT, UR8, 0x3, UPT ;  /* 0x000000030800788c */ /* 0x000fe4000bf05270 */
[----:B------:R-:W-:Y:S02]  /*1ac0*/  UISETP.NE.AND UP1, UPT, UR9, 0x3, UPT ;  /* 0x000000030900788c */ /* 0x000fe4000bf25270 */
[----:B------:R-:W-:Y:S02]  /*1ad0*/  USEL UR4, URZ, 0x1, UP0 ;  /* 0x000000013f047887 */ /* 0x000fe40008000000 */
[----:B------:R-:W-:-:S02]  /*1ae0*/  USEL UR8, UR8, URZ, UP0 ;  /* 0x0000003f08087287 */ /* 0x000fc40008000000 */
[----:B------:R-:W-:Y:S02]  /*1af0*/  USEL UR9, UR9, URZ, UP1 ;  /* 0x0000003f09097287 */ /* 0x000fe40008800000 */
[----:B------:R-:W-:Y:S01]  /*1b00*/  LOP3.LUT R5, R5, UR4, RZ, 0x3c, !PT ;  /* 0x0000000405057c12 */ /* 0x000fe2000f8e3cff */
[----:B------:R-:W-:Y:S09]  /*1b10*/  @P1 BRA `(.L_x_28) ;  /* 0xfffffffc00501947 */ /* 0x000ff2000383ffff */
.L_x_21:
[----:B------:R-:W3:Y:S01]  /*1b20*/  LDC R0, c[0x0][0x28c] ;  /* 0x0000a300ff007b82 */ /* 0x000ee20000000800 */
[----:B------:R4:W-:Y:S01]  /*1b30*/  SYNCS.ARRIVE.TRANS64.A1T0 RZ, [R62+UR47], RZ ;  /* 0x000000ff3eff79a7 */ /* 0x0009e2000810002f */
[----:B---3--:R-:W-:-:S13]  /*1b40*/  ISETP.GE.AND P1, PT, R0, 0x1, PT ;  /* 0x000000010000780c */ /* 0x008fda0003f26270 */
[----:B----4-:R-:W-:Y:S05]  /*1b50*/  @!P1 BRA `(.L_x_29) ;  /* 0x0000000000349947 */ /* 0x010fea0003800000 */
[----:B------:R-:W-:Y:S05]  /*1b60*/  @!P0 BRA `(.L_x_30) ;  /* 0x0000000000048947 */ /* 0x000fea0003800000 */
[----:B------:R-:W-:Y:S01]  /*1b70*/  BPT.TRAP 0x1 ;  /* 0x000000040000795c */ /* 0x000fe20000300000 */
.L_x_30:
[----:B------:R-:W-:Y:S01]  /*1b80*/  UIADD3 UR6, UR43, UR38, URZ ;  /* 0x000000262b067290 */ /* 0x000fe2000fffe03f */
[----:B------:R-:W-:-:S03]  /*1b90*/  ISETP.GT.U32.AND P0, PT, R16, 0x1, PT ;  /* 0x000000011000780c */ /* 0x000fc60003f04070 */
[----:B------:R-:W-:-:S04]  /*1ba0*/  UIMAD.WIDE.U32 UR4, UR6, -0x55555555, URZ ;  /* 0xaaaaaaab060478a5 */ /* 0x000fc8000f8e003f */
[----:B------:R-:W-:-:S04]  /*1bb0*/  USHF.R.U32.HI UR4, URZ, 0x1, UR5 ;  /* 0x000000013f047899 */ /* 0x000fc80008011605 */
[----:B------:R-:W-:-:S04]  /*1bc0*/  UIMAD UR6, UR4, -0x3, UR6 ;  /* 0xfffffffd040678a4 */ /* 0x000fc8000f8e0206 */
[----:B------:R-:W-:-:S04]  /*1bd0*/  ULEA UR6, UR6, UR41, 0x3 ;  /* 0x0000002906067291 */ /* 0x000fc8000f8e183f */
[----:B------:R-:W-:-:S04]  /*1be0*/  UIADD3 UR6, UR6, 0x18, URZ ;  /* 0x0000001806067890 */ /* 0x000fc8000fffe03f */
[----:B------:R-:W-:-:S09]  /*1bf0*/  UPRMT UR6, URZ, 0x654, UR6 ;  /* 0x000006543f067896 */ /* 0x000fd20008000006 */
[----:B------:R-:W-:Y:S01]  /*1c00*/  SYNCS.ARRIVE.TRANS64.RED.A1T0 RZ, [UR6], RZ ;  /* 0x000000ffffff79a7 */ /* 0x000fe20008100406 */
[----:B------:R-:W-:Y:S05]  /*1c10*/  @P0 BRA `(.L_x_29) ;  /* 0x0000000000040947 */ /* 0x000fea0003800000 */
[----:B------:R-:W-:Y:S01]  /*1c20*/  BPT.TRAP 0x1 ;  /* 0x000000040000795c */ /* 0x000fe20000300000 */
.L_x_29:
[----:B------:R-:W-:Y:S01]  /*1c30*/  SHF.L.U32 R0, R71, 0x1f, RZ ;  /* 0x0000001f47007819 */ /* 0x000fe200000006ff */
[----:B------:R-:W-:Y:S01]  /*1c40*/  UIADD3 UR38, UR46, UR38, URZ ;  /* 0x000000262e267290 */ /* 0x000fe2000fffe03f */
[----:B------:R-:W3:Y:S01]  /*1c50*/  LDC R7, c[0x0][0x288] ;  /* 0x0000a200ff077b82 */ /* 0x000ee20000000800 */
[----:B------:R-:W-:Y:S01]  /*1c60*/  UISETP.GE.U32.AND UP1, UPT, UR46, 0x3, UPT ;  /* 0x000000032e00788c */ /* 0x000fe2000bf26070 */
[----:B------:R-:W-:Y:S01]  /*1c70*/  IMAD.SHL.U32 R8, R60, 0x2, RZ ;  /* 0x000000023c087824 */ /* 0x000fe200078e00ff */
[----:B------:R-:W-:Y:S02]  /*1c80*/  UISETP.GT.U32.AND UP0, UPT, UR38, 0x2, UPT ;  /* 0x000000022600788c */ /* 0x000fe4000bf04070 */
[----:B------:R-:W-:Y:S02]  /*1c90*/  UIMAD.WIDE.U32 UR4, UR38, -0x55555555, URZ ;  /* 0xaaaaaaab260478a5 */ /* 0x000fe4000f8e003f */
[----:B------:R-:W-:Y:S01]  /*1ca0*/  UISETP.LT.U32.AND UP0, UPT, UR46, 0x3, UP0 ;  /* 0x000000032e00788c */ /* 0x000fe20008701070 */
[----:B------:R-:W4:Y:S01]  /*1cb0*/  SYNCS.PHASECHK.TRANS64.TRYWAIT P0, [R61+UR42+0x10], R0 ;  /* 0x000010003d0075a7 */ /* 0x000f22000800016a */
[----:B------:R-:W-:Y:S01]  /*1cc0*/  USHF.R.U32.HI UR4, URZ, 0x1, UR5 ;  /* 0x000000013f047899 */ /* 0x000fe20008011605 */
[----:B------:R-:W-:Y:S01]  /*1cd0*/  SHF.R.S32.HI R9, RZ, 0x1f, R8 ;  /* 0x0000001fff097819 */ /* 0x000fe20000011408 */
[----:B------:R-:W-:-:S02]  /*1ce0*/  USEL UR6, URZ, 0x1, !UP0 ;  /* 0x000000013f067887 */ /* 0x000fc4000c000000 */
[----:B------:R-:W-:Y:S02]  /*1cf0*/  UIMAD UR38, UR4, -0x3, UR38 ;  /* 0xfffffffd042678a4 */ /* 0x000fe4000f8e0226 */
[----:B------:R-:W-:-:S04]  /*1d00*/  ULOP3.LUT UR39, UR39, UR6, URZ, 0x3c, !UPT ;  /* 0x0000000627277292 */ /* 0x000fc8000f8e3c3f */
[----:B------:R-:W-:Y:S01]  /*1d10*/  @UP1 ULOP3.LUT UR39, UR39, 0x1, UR4, 0x78, !UPT ;  /* 0x0000000127271892 */ /* 0x000fe2000f8e7804 */
[----:B---34-:R-:W-:Y:S11]  /*1d20*/  @!P0 BRA `(.L_x_31) ;  /* 0x0000003800a48947 */ /* 0x018ff60003800000 */
.L_x_120:
[----:B---3--:R-:W-:Y:S01]  /*1d30*/  IMAD.SHL.U32 R0, R19, 0x40, RZ ;  /* 0x0000004013007824 */ /* 0x008fe200078e00ff */
[----:B------:R-:W-:Y:S01]  /*1d40*/  ULDC UR6, c[0x0][0x284] ;  /* 0x0000a10000067ab9 */ /* 0x000fe20000000800 */
[----:B------:R-:W-:Y:S01]  /*1d50*/  IMAD.SHL.U32 R14, R22, 0x40, RZ ;  /* 0x00000040160e7824 */ /* 0x000fe200078e00ff */
[----:B------:R-:W-:Y:S01]  /*1d60*/  SHF.R.S32.HI R11, RZ, 0x1f, R2 ;  /* 0x0000001fff0b7819 */ /* 0x000fe20000011402 */
[----:B------:R-:W-:Y:S01]  /*1d70*/  ULDC.64 UR4, c[0x0][0x5d0] ;  /* 0x0001740000047ab9 */ /* 0x000fe20000000a00 */
[----:B------:R-:W-:Y:S01]  /*1d80*/  ISETP.GE.AND P0, PT, R0, UR6, PT ;  /* 0x0000000600007c0c */ /* 0x000fe2000bf06270 */
[----:B--2---:R-:W-:Y:S01]  /*1d90*/  IMAD.WIDE.U32 R4, R2, UR4, R8 ;  /* 0x0000000402047c25 */ /* 0x004fe2000f8e0008 */
[----:B------:R-:W-:Y:S02]  /*1da0*/  SHF.R.S32.HI R15, RZ, 0x1f, R14 ;  /* 0x0000001fff0f7819 */ /* 0x000fe4000001140e */
[C---:B------:R-:W-:Y:S01]  /*1db0*/  ISETP.GE.OR P0, PT, R14.reuse, R7, P0 ;  /* 0x000000070e00720c */ /* 0x040fe20000706670 */
[----:B-1----:R-:W-:Y:S01]  /*1dc0*/  IMAD R3, R11, UR4, RZ ;  /* 0x000000040b037c24 */ /* 0x002fe2000f8e02ff */
[----:B------:R-:W-:-:S03]  /*1dd0*/  IADD3 R4, P1, R14, R4, RZ ;  /* 0x000000040e047210 */ /* 0x000fc60007f3e0ff */
[----:B------:R-:W-:-:S05]  /*1de0*/  IMAD R3, R2, UR5, R3 ;  /* 0x0000000502037c24 */ /* 0x000fca000f8e0203 */
[----:B------:R-:W-:-:S03]  /*1df0*/  IADD3.X R5, R15, R5, R3, P1, !PT ;  /* 0x000000050f057210 */ /* 0x000fc60000ffe403 */
[----:B------:R-:W-:Y:S05]  /*1e00*/  @P0 BRA `(.L_x_32) ;  /* 0x0000002000b00947 */ /* 0x000fea0003800000 */
[----:B------:R-:W1:Y:S01]  /*1e10*/  LDC.64 R74, c[0x0][0x5c8] ;  /* 0x00017200ff4a7b82 */ /* 0x000e620000000a00 */
[----:B-----5:R-:W-:Y:S01]  /*1e20*/  FSETP.NEU.AND P0, PT, R57, RZ, PT ;  /* 0x000000ff3900720b */ /* 0x020fe20003f0d000 */
[----:B------:R-:W-:Y:S01]  /*1e30*/  IMAD R3, R60, -0x2, R7 ;  /* 0xfffffffe3c037824 */ /* 0x000fe200078e0207 */
[----:B------:R-:W-:Y:S01]  /*1e40*/  BSSY B0, `(.L_x_32) ;  /* 0x0000228000007945 */ /* 0x000fe20003800000 */
[----:B------:R-:W-:-:S04]  /*1e50*/  IMAD.WIDE R66, R19, 0x40, R58 ;  /* 0x0000004013427825 */ /* 0x000fc800078e023a */
[----:B------:R-:W-:Y:S02]  /*1e60*/  IMAD.IADD R3, R3, 0x1, -R14 ;  /* 0x0000000103037824 */ /* 0x000fe400078e0a0e */
[----:B------:R-:W-:-:S03]  /*1e70*/  IMAD.IADD R0, R65, 0x1, -R0 ;  /* 0x0000000141007824 */ /* 0x000fc600078e0a00 */
[----:B------:R-:W-:-:S04]  /*1e80*/  ISETP.GT.AND P2, PT, R3, RZ, PT ;  /* 0x000000ff0300720c */ /* 0x000fc80003f44270 */
[----:B------:R-:W-:Y:S01]  /*1e90*/  ISETP.GT.AND P1, PT, R0, RZ, P2 ;  /* 0x000000ff0000720c */ /* 0x000fe20001724270 */
[-C--:B-1----:R-:W-:Y:S02]  /*1ea0*/  IMAD R6, R67, R74.reuse, RZ ;  /* 0x0000004a43067224 */ /* 0x082fe400078e02ff */
[----:B------:R-:W-:-:S04]  /*1eb0*/  IMAD.WIDE.U32 R68, R66, R74, R4 ;  /* 0x0000004a42447225 */ /* 0x000fc800078e0004 */
[----:B------:R-:W-:-:S04]  /*1ec0*/  IMAD R5, R66, R75, R6 ;  /* 0x0000004b42057224 */ /* 0x000fc800078e0206 */
[----:B------:R-:W-:Y:S01]  /*1ed0*/  IMAD.IADD R7, R69, 0x1, R5 ;  /* 0x0000000145077824 */ /* 0x000fe200078e0205 */
[----:B------:R-:W-:Y:S06]  /*1ee0*/  @!P0 BRA `(.L_x_33) ;  /* 0x0000001400e48947 */ /* 0x000fec0003800000 */
[----:B------:R-:W1:Y:S01]  /*1ef0*/  LDC.64 R72, c[0x0][0x5b8] ;  /* 0x00016e00ff487b82 */ /* 0x000e620000000a00 */
[----:B------:R-:W-:-:S07]  /*1f00*/  ULDC.64 UR4, c[0x0][0x5c0] ;  /* 0x0001700000047ab9 */ /* 0x000fce0000000a00 */
[----:B------:R-:W2:Y:S08]  /*1f10*/  LDC.64 R76, c[0x0][0x5b0] ;  /* 0x00016c00ff4c7b82 */ /* 0x000eb00000000a00 */
[----:B------:R-:W0:Y:S01]  /*1f20*/  LDC.64 R78, c[0x0][0x5a8] ;  /* 0x00016a00ff4e7b82 */ /* 0x000e220000000a00 */
[-C--:B-1----:R-:W-:Y:S02]  /*1f30*/  IMAD R6, R11, R72.reuse, RZ ;  /* 0x000000480b067224 */ /* 0x082fe400078e02ff */
[----:B------:R-:W-:-:S04]  /*1f40*/  IMAD.WIDE.U32 R4, R2, R72, R8 ;  /* 0x0000004802047225 */ /* 0x000fc800078e0008 */
[----:B------:R-:W-:Y:S01]  /*1f50*/  IMAD R69, R2, R73, R6 ;  /* 0x0000004902457224 */ /* 0x000fe200078e0206 */
[----:B------:R-:W-:Y:S01]  /*1f60*/  IADD3 R10, P0, R14, R4, RZ ;  /* 0x000000040e0a7210 */ /* 0x000fe20007f1e0ff */
[----:B--2---:R-:W-:-:S03]  /*1f70*/  IMAD R4, R67, R76, RZ ;  /* 0x0000004c43047224 */ /* 0x004fc600078e02ff */
[----:B------:R-:W-:Y:S01]  /*1f80*/  IADD3.X R11, R15, R5, R69, P0, !PT ;  /* 0x000000050f0b7210 */ /* 0x000fe200007fe445 */
[C---:B------:R-:W-:Y:S02]  /*1f90*/  IMAD R73, R66.reuse, R77, R4 ;  /* 0x0000004d42497224 */ /* 0x040fe400078e0204 */
[----:B------:R-:W-:-:S04]  /*1fa0*/  IMAD.WIDE.U32 R4, R66, R76, R10 ;  /* 0x0000004c42047225 */ /* 0x000fc800078e000a */
[----:B------:R-:W-:Y:S01]  /*1fb0*/  IMAD.IADD R5, R5, 0x1, R73 ;  /* 0x0000000105057824 */ /* 0x000fe200078e0249 */
[----:B0-----:R-:W-:-:S04]  /*1fc0*/  LEA R12, P0, R4, R78, 0x1 ;  /* 0x0000004e040c7211 */ /* 0x001fc800078008ff */
[----:B------:R-:W-:-:S05]  /*1fd0*/  LEA.HI.X R13, R4, R79, R5, 0x1, P0 ;  /* 0x0000004f040d7211 */ /* 0x000fca00000f0c05 */
[----:B------:R-:W2:Y:S01]  /*1fe0*/  @P1 LDG.E.LTC128B.U16 R19, desc[UR36][R12.64] ;  /* 0x000000240c131981 */ /* 0x000ea2000c1e1520 */
[----:B------:R-:W-:Y:S01]  /*1ff0*/  IMAD.WIDE.U32 R4, R66, R76, R14 ;  /* 0x0000004c42047225 */ /* 0x000fe200078e000e */
[----:B------:R-:W-:Y:S02]  /*2000*/  BSSY B1, `(.L_x_34) ;  /* 0x0000015000017945 */ /* 0x000fe40003800000 */
[----:B------:R-:W-:-:S04]  /*2010*/  IADD3 R20, P0, R8, R4, RZ ;  /* 0x0000000408147210 */ /* 0x000fc80007f1e0ff */
[----:B------:R-:W-:Y:S02]  /*2020*/  IADD3.X R21, R9, R73, R5, P0, !PT ;  /* 0x0000004909157210 */ /* 0x000fe400007fe405 */
[----:B------:R-:W-:Y:S01]  /*2030*/  LEA R6, P0, R68, UR4, 0x1 ;  /* 0x0000000444067c11 */ /* 0x000fe2000f8008ff */
[----:B------:R-:W-:-:S03]  /*2040*/  IMAD.WIDE.U32 R20, R2, R72, R20 ;  /* 0x0000004802147225 */ /* 0x000fc600078e0014 */
[----:B------:R-:W-:Y:S02]  /*2050*/  LEA.HI.X R7, R68, UR5, R7, 0x1, P0 ;  /* 0x0000000544077c11 */ /* 0x000fe400080f0c07 */
[----:B------:R-:W-:-:S04]  /*2060*/  ISETP.GT.AND P0, PT, R3, 0x1, PT ;  /* 0x000000010300780c */ /* 0x000fc80003f04270 */
[----:B------:R-:W-:Y:S01]  /*2070*/  ISETP.GT.AND P3, PT, R0, RZ, P0 ;  /* 0x000000ff0000720c */ /* 0x000fe20000764270 */
[----:B--2---:R-:W-:-:S04]  /*2080*/  IMAD.U32 R4, R19, 0x10000, RZ ;  /* 0x0001000013047824 */ /* 0x004fc800078e00ff */
[----:B------:R-:W-:Y:S01]  /*2090*/  FMUL R5, R4, R57 ;  /* 0x0000003904057220 */ /* 0x000fe20000400000 */
[----:B------:R-:W-:-:S03]  /*20a0*/  LEA R4, P4, R20, R78, 0x1 ;  /* 0x0000004e14047211 */ /* 0x000fc600078808ff */
[----:B------:R-:W-:-:S05]  /*20b0*/  FFMA R5, R24, R56, R5 ;  /* 0x0000003818057223 */ /* 0x000fca0000000005 */
[----:B------:R-:W-:Y:S01]  /*20c0*/  F2FP.BF16.F32.PACK_AB R12, RZ, R5 ;  /* 0x00000005ff0c723e */ /* 0x000fe200000010ff */
[----:B------:R-:W-:-:S03]  /*20d0*/  IMAD.IADD R5, R69, 0x1, R21 ;  /* 0x0000000145057824 */ /* 0x000fc600078e0215 */
[----:B------:R-:W-:Y:S01]  /*20e0*/  PRMT R13, R12, 0x7610, R13 ;  /* 0x000076100c0d7816 */ /* 0x000fe2000000000d */
[----:B------:R-:W-:Y:S01]  /*20f0*/  IMAD.SHL.U32 R12, R76, 0x8, RZ ;  /* 0x000000084c0c7824 */ /* 0x000fe200078e00ff */
[----:B------:R-:W-:-:S03]  /*2100*/  LEA.HI.X R5, R20, R79, R5, 0x1, P4 ;  /* 0x0000004f14057211 */ /* 0x000fc600020f0c05 */
[----:B------:R0:W-:Y:S02]  /*2110*/  @P1 STG.E.U16 desc[UR36][R6.64], R13 ;  /* 0x0000000d06001986 */ /* 0x0001e4000c101524 */
[----:B0-----:R-:W-:Y:S01]  /*2120*/  SHF.L.U64.HI R13, R76, 0x3, R77 ;  /* 0x000000034c0d7819 */ /* 0x001fe2000001024d */
[----:B------:R-:W-:Y:S06]  /*2130*/  @!P3 BRA `(.L_x_35) ;  /* 0x000000000004b947 */ /* 0x000fec0003800000 */
[----:B------:R0:W5:Y:S02]  /*2140*/  LDG.E.LTC128B.U16 R19, desc[UR36][R4.64+0x2] ;  /* 0x0000022404137981 */ /* 0x000164000c1e1520 */
.L_x_35:
[----:B------:R-:W-:Y:S05]  /*2150*/  BSYNC B1 ;  /* 0x0000000000017941 */ /* 0x000fea0003800000 */
.L_x_34:
[----:B------:R-:W-:Y:S01]  /*2160*/  IMAD.WIDE.U32 R66, R66, R76, R12 ;  /* 0x0000004c42427225 */ /* 0x000fe200078e000c */
[----:B------:R-:W-:-:S03]  /*2170*/  ISETP.GT.AND P2, PT, R0, 0x8, P2 ;  /* 0x000000080000780c */ /* 0x000fc60001744270 */
[----:B-----5:R-:W-:Y:S01]  /*2180*/  IMAD.U32 R20, R19, 0x10000, RZ ;  /* 0x0001000013147824 */ /* 0x020fe200078e00ff */
[----:B------:R-:W-:Y:S01]  /*2190*/  IADD3 R10, P1, R10, R66, RZ ;  /* 0x000000420a0a7210 */ /* 0x000fe20007f3e0ff */
[----:B------:R-:W-:Y:S02]  /*21a0*/  IMAD.IADD R73, R73, 0x1, R67 ;  /* 0x0000000149497824 */ /* 0x000fe400078e0243 */
[----:B------:R-:W-:Y:S02]  /*21b0*/  FMUL R20, R20, R57 ;  /* 0x0000003914147220 */ /* 0x000fe40000400000 */
[----:B------:R-:W-:Y:S01]  /*21c0*/  IMAD.X R11, R73, 0x1, R11, P1 ;  /* 0x00000001490b7824 */ /* 0x000fe200008e060b */
[----:B------:R-:W-:Y:S01]  /*21d0*/  LEA R12, P1, R10, R78, 0x1 ;  /* 0x0000004e0a0c7211 */ /* 0x000fe200078208ff */
[----:B------:R-:W-:-:S03]  /*21e0*/  FFMA R20, R25, R56, R20 ;  /* 0x0000003819147223 */ /* 0x000fc60000000014 */
[----:B------:R-:W-:Y:S02]  /*21f0*/  LEA.HI.X R13, R10, R79, R11, 0x1, P1 ;  /* 0x0000004f0a0d7211 */ /* 0x000fe400008f0c0b */
[----:B------:R-:W-:-:S05]  /*2200*/  F2FP.BF16.F32.PACK_AB R20, RZ, R20 ;  /* 0x00000014ff14723e */ /* 0x000fca00000010ff */
[----:B------:R1:W-:Y:S04]  /*2210*/  @P3 STG.E.U16 desc[UR36][R6.64+0x2], R20 ;  /* 0x0000021406003986 */ /* 0x0003e8000c101524 */
[----:B------:R-:W2:Y:S01]  /*2220*/  @P2 LDG.E.LTC128B.U16 R19, desc[UR36][R12.64] ;  /* 0x000000240c132981 */ /* 0x000ea2000c1e1520 */
[----:B------:R-:W-:Y:S01]  /*2230*/  IADD3 R14, P1, P3, R8, R66, R14 ;  /* 0x00000042080e7210 */ /* 0x000fe20007b3e00e */
[----:B------:R-:W-:Y:S01]  /*2240*/  BSSY B1, `(.L_x_36) ;  /* 0x0000011000017945 */ /* 0x000fe20003800000 */
[C---:B------:R-:W-:Y:S02]  /*2250*/  SHF.L.U64.HI R11, R74.reuse, 0x4, R75 ;  /* 0x000000044a0b7819 */ /* 0x040fe4000001024b */
[----:B------:R-:W-:Y:S02]  /*2260*/  IADD3.X R15, R9, R73, R15, P1, P3 ;  /* 0x00000049090f7210 */ /* 0x000fe40000fe640f */
[----:B------:R-:W-:-:S02]  /*2270*/  LEA R10, P1, R74, R6, 0x4 ;  /* 0x000000064a0a7211 */ /* 0x000fc400078220ff */
[----:B------:R-:W-:Y:S01]  /*2280*/  ISETP.GT.AND P0, PT, R0, 0x8, P0 ;  /* 0x000000080000780c */ /* 0x000fe20000704270 */
[----:B------:R-:W-:-:S04]  /*2290*/  IMAD.WIDE.U32 R14, R2, R72, R14 ;  /* 0x00000048020e7225 */ /* 0x000fc800078e000e */
[----:B------:R-:W-:Y:S02]  /*22a0*/  IMAD.X R11, R11, 0x1, R7, P1 ;  /* 0x000000010b0b7824 */ /* 0x000fe400008e0607 */
[----:B------:R-:W-:Y:S02]  /*22b0*/  IMAD.IADD R2, R69, 0x1, R15 ;  /* 0x0000000145027824 */ /* 0x000fe400078e020f */
[----:B--2---:R-:W-:-:S04]  /*22c0*/  IMAD.U32 R8, R19, 0x10000, RZ ;  /* 0x0001000013087824 */ /* 0x004fc800078e00ff */
[----:B------:R-:W-:Y:S01]  /*22d0*/  FMUL R9, R8, R57 ;  /* 0x0000003908097220 */ /* 0x000fe20000400000 */
[----:B------:R-:W-:-:S03]  /*22e0*/  LEA R8, P3, R14, R78, 0x1 ;  /* 0x0000004e0e087211 */ /* 0x000fc600078608ff */
[----:B------:R-:W-:-:S05]  /*22f0*/  FFMA R9, R26, R56, R9 ;  /* 0x000000381a097223 */ /* 0x000fca0000000009 */
[----:B------:R-:W-:Y:S02]  /*2300*/  F2FP.BF16.F32.PACK_AB R12, RZ, R9 ;  /* 0x00000009ff0c723e */ /* 0x000fe400000010ff */
[----:B------:R-:W-:-:S03]  /*2310*/  LEA.HI.X R9, R14, R79, R2, 0x1, P3 ;  /* 0x0000004f0e097211 */ /* 0x000fc600018f0c02 */
[----:B------:R1:W-:Y:S01]  /*2320*/  @P2 STG.E.U16 desc[UR36][R10.64], R12 ;  /* 0x0000000c0a002986 */ /* 0x0003e2000c101524 */
[----:B------:R-:W-:Y:S05]  /*2330*/  @!P0 BRA `(.L_x_37) ;  /* 0x0000000000048947 */ /* 0x000fea0003800000 */
[----:B------:R2:W5:Y:S02]  /*2340*/  LDG.E.LTC128B.U16 R19, desc[UR36][R8.64+0x2] ;  /* 0x0000022408137981 */ /* 0x000564000c1e1520 */
.L_x_37:
[----:B------:R-:W-:Y:S05]  /*2350*/  BSYNC B1 ;  /* 0x0000000000017941 */ /* 0x000fea0003800000 */
.L_x_36:
[----:B-----5:R-:W-:Y:S01]  /*2360*/  IMAD.U32 R2, R19, 0x10000, RZ ;  /* 0x0001000013027824 */ /* 0x020fe200078e00ff */
[----:B------:R-:W-:Y:S01]  /*2370*/  ISETP.GT.AND P1, PT, R3, 0x8, PT ;  /* 0x000000080300780c */ /* 0x000fe20003f24270 */
[----:B------:R-:W-:Y:S02]  /*2380*/  BSSY B1, `(.L_x_38) ;  /* 0x0000008000017945 */ /* 0x000fe40003800000 */
[----:B------:R-:W-:Y:S01]  /*2390*/  FMUL R2, R2, R57 ;  /* 0x0000003902027220 */ /* 0x000fe20000400000 */
[----:B------:R-:W-:-:S03]  /*23a0*/  ISETP.GT.AND P2, PT, R0, RZ, P1 ;  /* 0x000000ff0000720c */ /* 0x000fc60000f44270 */
[----:B------:R-:W-:-:S05]  /*23b0*/  FFMA R2, R27, R56, R2 ;  /* 0x000000381b027223 */ /* 0x000fca0000000002 */
[----:B------:R-:W-:-:S05]  /*23c0*/  F2FP.BF16.F32.PACK_AB R2, RZ, R2 ;  /* 0x00000002ff02723e */ /* 0x000fca00000010ff */
[----:B------:R3:W-:Y:S01]  /*23d0*/  @P0 STG.E.U16 desc[UR36][R10.64+0x2], R2 ;  /* 0x000002020a000986 */ /* 0x0007e2000c101524 */
[----:B------:R-:W-:Y:S05]  /*23e0*/  @!P2 BRA `(.L_x_39) ;  /* 0x000000000004a947 */ /* 0x000fea0003800000 */
[----:B------:R4:W5:Y:S02]  /*23f0*/  LDG.E.LTC128B.U16 R19, desc[UR36][R4.64+0x10] ;  /* 0x0000102404137981 */ /* 0x000964000c1e1520 */
.L_x_39:
[----:B------:R-:W-:Y:S05]  /*2400*/  BSYNC B1 ;  /* 0x0000000000017941 */ /* 0x000fea0003800000 */
.L_x_38:
[----:B---3-5:R-:W-:Y:S01]  /*2410*/  IMAD.U32 R2, R19, 0x10000, RZ ;  /* 0x0001000013027824 */ /* 0x028fe200078e00ff */
        /* <DEDUP_REMOVED lines=9> */
.L_x_41:
[----:B------:R-:W-:Y:S05]  /*24b0*/  BSYNC B1 ;  /* 0x0000000000017941 */ /* 0x000fea0003800000 */
.L_x_40:
[----:B-----5:R-:W-:Y:S01]  /*24c0*/  IMAD.U32 R2, R19, 0x10000, RZ ;  /* 0x0001000013027824 */ /* 0x020fe200078e00ff */
[----:B------:R-:W-:Y:S01]  /*24d0*/  ISETP.GT.AND P1, PT, R0, 0x8, P1 ;  /* 0x000000080000780c */ /* 0x000fe20000f24270 */
[----:B------:R-:W-:Y:S02]  /*24e0*/  BSSY B1, `(.L_x_42) ;  /* 0x0000007000017945 */ /* 0x000fe40003800000 */
[----:B------:R-:W-:-:S04]  /*24f0*/  FMUL R2, R2, R57 ;  /* 0x0000003902027220 */ /* 0x000fc80000400000 */
[----:B------:R-:W-:-:S05]  /*2500*/  FFMA R2, R29, R56, R2 ;  /* 0x000000381d027223 */ /* 0x000fca0000000002 */
[----:B------:R-:W-:-:S05]  /*2510*/  F2FP.BF16.F32.PACK_AB R2, RZ, R2 ;  /* 0x00000002ff02723e */ /* 0x000fca00000010ff */
[----:B------:R0:W-:Y:S01]  /*2520*/  @P3 STG.E.U16 desc[UR36][R6.64+0x12], R2 ;  /* 0x0000120206003986 */ /* 0x0001e2000c101524 */
[----:B------:R-:W-:Y:S05]  /*2530*/  @!P1 BRA `(.L_x_43) ;  /* 0x0000000000049947 */ /* 0x000fea0003800000 */
[----:B------:R0:W5:Y:S02]  /*2540*/  LDG.E.LTC128B.U16 R19, desc[UR36][R8.64+0x10] ;  /* 0x0000102408137981 */ /* 0x000164000c1e1520 */
.L_x_43:
[----:B------:R-:W-:Y:S05]  /*2550*/  BSYNC B1 ;  /* 0x0000000000017941 */ /* 0x000fea0003800000 */
.L_x_42:
[----:B0----5:R-:W-:Y:S01]  /*2560*/  IMAD.U32 R2, R19, 0x10000, RZ ;  /* 0x0001000013027824 */ /* 0x021fe200078e00ff */
[----:B------:R-:W-:Y:S01]  /*2570*/  ISETP.GT.AND P0, PT, R0, 0x8, P0 ;  /* 0x000000080000780c */ /* 0x000fe20000704270 */
[----:B------:R-:W-:Y:S02]  /*2580*/  BSSY B1, `(.L_x_44) ;  /* 0x0000007000017945 */ /* 0x000fe40003800000 */
[----:B---3--:R-:W-:-:S04]  /*2590*/  FMUL R13, R2, R57 ;  /* 0x00000039020d7220 */ /* 0x008fc80000400000 */
[----:B------:R-:W-:-:S05]  /*25a0*/  FFMA R13, R30, R56, R13 ;  /* 0x000000381e0d7223 */ /* 0x000fca000000000d */
[----:B------:R-:W-:-:S05]  /*25b0*/  F2FP.BF16.F32.PACK_AB R13, RZ, R13 ;  /* 0x0000000dff0d723e */ /* 0x000fca00000010ff */
[----:B------:R0:W-:Y:S01]  /*25c0*/  @P1 STG.E.U16 desc[UR36][R10.64+0x10], R13 ;  /* 0x0000100d0a001986 */ /* 0x0001e2000c101524 */
[----:B------:R-:W-:Y:S05]  /*25d0*/  @!P0 BRA `(.L_x_45) ;  /* 0x0000000000048947 */ /* 0x000fea0003800000 */
[----:B------:R3:W5:Y:S02]  /*25e0*/  LDG.E.LTC128B.U16 R19, desc[UR36][R8.64+0x12] ;  /* 0x0000122408137981 */ /* 0x000764000c1e1520 */
.L_x_45:
[----:B------:R-:W-:Y:S05]  /*25f0*/  BSYNC B1 ;  /* 0x0000000000017941 */ /* 0x000fea0003800000 */
.L_x_44:
        /* <DEDUP_REMOVED lines=10> */
.L_x_47:
[----:B------:R-:W-:Y:S05]  /*26a0*/  BSYNC B1 ;  /* 0x0000000000017941 */ /* 0x000fea0003800000 */
.L_x_46:
[----:B0----5:R-:W-:Y:S01]  /*26b0*/  IMAD.U32 R2, R19, 0x10000, RZ ;  /* 0x0001000013027824 */ /* 0x021fe200078e00ff */
        /* <DEDUP_REMOVED lines=9> */
.L_x_49:
[----:B------:R-:W-:Y:S05]  /*2750*/  BSYNC B1 ;  /* 0x0000000000017941 */ /* 0x000fea0003800000 */
.L_x_48:
        /* <DEDUP_REMOVED lines=9> */
.L_x_51:
[----:B------:R-:W-:Y:S05]  /*27f0*/  BSYNC B1 ;  /* 0x0000000000017941 */ /* 0x000fea0003800000 */
.L_x_50:
[----:B0----5:R-:W-:Y:S01]  /*2800*/  IMAD.U32 R2, R19, 0x10000, RZ ;  /* 0x0001000013027824 */ /* 0x021fe200078e00ff */
        /* <DEDUP_REMOVED lines=8> */
.L_x_53:
[----:B------:R-:W-:Y:S05]  /*2890*/  BSYNC B1 ;  /* 0x0000000000017941 */ /* 0x000fea0003800000 */
.L_x_52:
        /* <DEDUP_REMOVED lines=10> */
.L_x_55:
[----:B------:R-:W-:Y:S05]  /*2940*/  BSYNC B1 ;  /* 0x0000000000017941 */ /* 0x000fea0003800000 */
.L_x_54:
        /* <DEDUP_REMOVED lines=10> */
.L_x_57:
[----:B------:R-:W-:Y:S05]  /*29f0*/  BSYNC B1 ;  /* 0x0000000000017941 */ /* 0x000fea0003800000 */
.L_x_56:
        /* <DEDUP_REMOVED lines=9> */
.L_x_59:
[----:B------:R-:W-:Y:S05]  /*2a90*/  BSYNC B1 ;  /* 0x0000000000017941 */ /* 0x000fea0003800000 */
.L_x_58:
        /* <DEDUP_REMOVED lines=9> */
.L_x_61:
[----:B------:R-:W-:Y:S05]  /*2b30*/  BSYNC B1 ;  /* 0x0000000000017941 */ /* 0x000fea0003800000 */
.L_x_60:
        /* <DEDUP_REMOVED lines=10> */
.L_x_63:
[----:B------:R-:W-:Y:S05]  /*2be0*/  BSYNC B1 ;  /* 0x0000000000017941 */ /* 0x000fea0003800000 */
.L_x_62:
        /* <DEDUP_REMOVED lines=10> */
.L_x_65:
[----:B------:R-:W-:Y:S05]  /*2c90*/  BSYNC B1 ;  /* 0x0000000000017941 */ /* 0x000fea0003800000 */
.L_x_64:
        /* <DEDUP_REMOVED lines=9> */
.L_x_67:
[----:B------:R-:W-:Y:S05]  /*2d30*/  BSYNC B1 ;  /* 0x0000000000017941 */ /* 0x000fea0003800000 */
.L_x_66:
        /* <DEDUP_REMOVED lines=9> */
.L_x_69:
[----:B------:R-:W-:Y:S05]  /*2dd0*/  BSYNC B1 ;  /* 0x0000000000017941 */ /* 0x000fea0003800000 */
.L_x_68:
        /* <DEDUP_REMOVED lines=10> */
.L_x_71:
[----:B------:R-:W-:Y:S05]  /*2e80*/  BSYNC B1 ;  /* 0x0000000000017941 */ /* 0x000fea0003800000 */
.L_x_70:
        /* <DEDUP_REMOVED lines=10> */
.L_x_73:
[----:B------:R-:W-:Y:S05]  /*2f30*/  BSYNC B1 ;  /* 0x0000000000017941 */ /* 0x000fea0003800000 */
.L_x_72:
        /* <DEDUP_REMOVED lines=9> */
.L_x_75:
[----:B------:R-:W-:Y:S05]  /*2fd0*/  BSYNC B1 ;  /* 0x0000000000017941 */ /* 0x000fea0003800000 */
.L_x_74:
        /* <DEDUP_REMOVED lines=9> */
.L_x_77:
[----:B------:R-:W-:Y:S05]  /*3070*/  BSYNC B1 ;  /* 0x0000000000017941 */ /* 0x000fea0003800000 */
.L_x_76:
        /* <DEDUP_REMOVED lines=10> */
.L_x_79:
[----:B------:R-:W-:Y:S05]  /*3120*/  BSYNC B1 ;  /* 0x0000000000017941 */ /* 0x000fea0003800000 */
.L_x_78:
        /* <DEDUP_REMOVED lines=10> */
.L_x_81:
[----:B------:R-:W-:Y:S05]  /*31d0*/  BSYNC B1 ;  /* 0x0000000000017941 */ /* 0x000fea0003800000 */
.L_x_80:
        /* <DEDUP_REMOVED lines=9> */
.L_x_83:
[----:B------:R-:W-:Y:S05]  /*3270*/  BSYNC B1 ;  /* 0x0000000000017941 */ /* 0x000fea0003800000 */
.L_x_82:
        /* <DEDUP_REMOVED lines=9> */
.L_x_85:
[----:B------:R-:W-:Y:S05]  /*3310*/  BSYNC B1 ;  /* 0x0000000000017941 */ /* 0x000fea0003800000 */
.L_x_84:
        /* <DEDUP_REMOVED lines=10> */
.L_x_87:
[----:B------:R-:W-:Y:S05]  /*33c0*/  BSYNC B1 ;  /* 0x0000000000017941 */ /* 0x000fea0003800000 */
.L_x_86:
[----:B0----5:R-:W-:Y:S01]  /*33d0*/  IMAD.U32 R2, R19, 0x10000, RZ ;  /* 0x0001000013027824 */ /* 0x021fe200078e00ff */
[----:B------:R-:W-:Y:S01]  /*33e0*/  ISETP.GT.AND P0, PT, R3, 0x39, PT ;  /* 0x000000390300780c */ /* 0x000fe20003f04270 */
[----:B------:R-:W-:Y:S01]  /*33f0*/  @P2 IMAD.MOV.U32 R3, RZ, RZ, R7 ;  /* 0x000000ffff032224 */ /* 0x000fe200078e0007 */
[----:B------:R-:W-:Y:S01]  /*3400*/  BSSY B1, `(.L_x_88) ;  /* 0x0000009000017945 */ /* 0x000fe20003800000 */
[----:B------:R-:W-:Y:S01]  /*3410*/  FMUL R13, R2, R57 ;  /* 0x00000039020d7220 */ /* 0x000fe20000400000 */
[----:B------:R-:W-:Y:S01]  /*3420*/  @P2 IMAD.MOV.U32 R2, RZ, RZ, R6 ;  /* 0x000000ffff022224 */ /* 0x000fe200078e0006 */
[----:B------:R-:W-:Y:S02]  /*3430*/  ISETP.GT.AND P3, PT, R0, RZ, P0 ;  /* 0x000000ff0000720c */ /* 0x000fe40000764270 */
[----:B------:R-:W-:-:S05]  /*3440*/  FFMA R13, R52, R56, R13 ;  /* 0x00000038340d7223 */ /* 0x000fca000000000d */
[----:B------:R-:W-:-:S05]  /*3450*/  F2FP.BF16.F32.PACK_AB R13, RZ, R13 ;  /* 0x0000000dff0d723e */ /* 0x000fca00000010ff */
[----:B------:R0:W-:Y:S01]  /*3460*/  @P2 STG.E.U16 desc[UR36][R2.64+0x70], R13 ;  /* 0x0000700d02002986 */ /* 0x0001e2000c101524 */
[----:B------:R-:W-:Y:S05]  /*3470*/  @!P3 BRA `(.L_x_89) ;  /* 0x000000000004b947 */ /* 0x000fea0003800000 */
[----:B------:R0:W5:Y:S02]  /*3480*/  LDG.E.LTC128B.U16 R19, desc[UR36][R4.64+0x72] ;  /* 0x0000722404137981 */ /* 0x000164000c1e1520 */
.L_x_89:
[----:B------:R-:W-:Y:S05]  /*3490*/  BSYNC B1 ;  /* 0x0000000000017941 */ /* 0x000fea0003800000 */
.L_x_88:
        /* <DEDUP_REMOVED lines=9> */
.L_x_91:
[----:B------:R-:W-:Y:S05]  /*3530*/  BSYNC B1 ;  /* 0x0000000000017941 */ /* 0x000fea0003800000 */
.L_x_90:
[----:B0----5:R-:W-:Y:S01]  /*3540*/  IMAD.U32 R2, R19, 0x10000, RZ ;  /* 0x0001000013027824 */ /* 0x021fe200078e00ff */
[----:B------:R-:W-:Y:S01]  /*3550*/  ISETP.GT.AND P0, PT, R0, 0x8, P0 ;  /* 0x000000080000780c */ /* 0x000fe20000704270 */
[----:B------:R-:W-:Y:S02]  /*3560*/  BSSY B1, `(.L_x_92) ;  /* 0x000000a000017945 */ /* 0x000fe40003800000 */
[----:B------:R-:W-:Y:S01]  /*3570*/  FMUL R3, R2, R57 ;  /* 0x0000003902037220 */ /* 0x000fe20000400000 */
[----:B------:R-:W-:-:S03]  /*3580*/  @P1 IMAD.MOV.U32 R2, RZ, RZ, R10 ;  /* 0x000000ffff021224 */ /* 0x000fc600078e000a */
[----:B------:R-:W-:-:S05]  /*3590*/  FFMA R3, R54, R56, R3 ;  /* 0x0000003836037223 */ /* 0x000fca0000000003 */
[----:B------:R-:W-:-:S04]  /*35a0*/  F2FP.BF16.F32.PACK_AB R3, RZ, R3 ;  /* 0x00000003ff03723e */ /* 0x000fc800000010ff */
[----:B----4-:R-:W-:Y:S01]  /*35b0*/  PRMT R4, R3, 0x7610, R4 ;  /* 0x0000761003047816 */ /* 0x010fe20000000004 */
[----:B------:R-:W-:-:S05]  /*35c0*/  @P1 IMAD.MOV.U32 R3, RZ, RZ, R11 ;  /* 0x000000ffff031224 */ /* 0x000fca00078e000b */
[----:B------:R0:W-:Y:S01]  /*35d0*/  @P1 STG.E.U16 desc[UR36][R2.64+0x70], R4 ;  /* 0x0000700402001986 */ /* 0x0001e2000c101524 */
[----:B------:R-:W-:Y:S05]  /*35e0*/  @!P0 BRA `(.L_x_93) ;  /* 0x0000000000048947 */ /* 0x000fea0003800000 */
[----:B------:R4:W5:Y:S02]  /*35f0*/  LDG.E.LTC128B.U16 R19, desc[UR36][R8.64+0x72] ;  /* 0x0000722408137981 */ /* 0x000964000c1e1520 */
.L_x_93:
[----:B------:R-:W-:Y:S05]  /*3600*/  BSYNC B1 ;  /* 0x0000000000017941 */ /* 0x000fea0003800000 */
.L_x_92:
[----:B------:R-:W-:Y:S05]  /*3610*/  @!P0 BRA `(.L_x_94) ;  /* 0x0000000800a88947 */ /* 0x000fea0003800000 */
[----:B-----5:R-:W-:-:S04]  /*3620*/  IMAD.U32 R0, R19, 0x10000, RZ ;  /* 0x0001000013007824 */ /* 0x020fc800078e00ff */
[----:B------:R-:W-:-:S04]  /*3630*/  FMUL R0, R0, R57 ;  /* 0x0000003900007220 */ /* 0x000fc80000400000 */
[----:B------:R-:W-:-:S05]  /*3640*/  FFMA R0, R55, R56, R0 ;  /* 0x0000003837007223 */ /* 0x000fca0000000000 */
[----:B------:R-:W-:-:S05]  /*3650*/  F2FP.BF16.F32.PACK_AB R0, RZ, R0 ;  /* 0x00000000ff00723e */ /* 0x000fca00000010ff */
[----:B------:R0:W-:Y:S01]  /*3660*/  STG.E.U16 desc[UR36][R10.64+0x72], R0 ;  /* 0x000072000a007986 */ /* 0x0001e2000c101524 */
[----:B------:R-:W-:Y:S05]  /*3670*/  BRA `(.L_x_94) ;  /* 0x0000000800907947 */ /* 0x000fea0003800000 */
.L_x_33:
[----:B------:R-:W-:Y:S01]  /*3680*/  ISETP.GT.AND P0, PT, R3, 0x1, PT ;  /* 0x000000010300780c */ /* 0x000fe20003f04270 */
[----:B------:R-:W-:Y:S01]  /*3690*/  ULDC.64 UR4, c[0x0][0x5c0] ;  /* 0x0001700000047ab9 */ /* 0x000fe20000000a00 */
[-C--:B------:R-:W-:Y:S01]  /*36a0*/  FMUL R24, R24, R56.reuse ;  /* 0x0000003818187220 */ /* 0x080fe20000400000 */
[-C--:B------:R-:W-:Y:S01]  /*36b0*/  FMUL R25, R25, R56.reuse ;  /* 0x0000003819197220 */ /* 0x080fe20000400000 */
[----:B------:R-:W-:Y:S01]  /*36c0*/  ISETP.GT.AND P3, PT, R0, RZ, P0 ;  /* 0x000000ff0000720c */ /* 0x000fe20000764270 */
[-C--:B------:R-:W-:Y:S01]  /*36d0*/  FMUL R26, R26, R56.reuse ;  /* 0x000000381a1a7220 */ /* 0x080fe20000400000 */
[----:B------:R-:W-:Y:S01]  /*36e0*/  LEA R4, P4, R68, UR4, 0x1 ;  /* 0x0000000444047c11 */ /* 0x000fe2000f8808ff */
[----:B------:R-:W-:Y:S01]  /*36f0*/  FMUL R27, R27, R56 ;  /* 0x000000381b1b7220 */ /* 0x000fe20000400000 */
[----:B------:R-:W-:Y:S01]  /*3700*/  F2FP.BF16.F32.PACK_AB R24, RZ, R24 ;  /* 0x00000018ff18723e */ /* 0x000fe200000010ff */
[-C--:B------:R-:W-:Y:S01]  /*3710*/  FMUL R28, R28, R56.reuse ;  /* 0x000000381c1c7220 */ /* 0x080fe20000400000 */
[----:B------:R-:W-:Y:S01]  /*3720*/  LEA.HI.X R5, R68, UR5, R7, 0x1, P4 ;  /* 0x0000000544057c11 */ /* 0x000fe2000a0f0c07 */
[-C--:B------:R-:W-:Y:S01]  /*3730*/  FMUL R29, R29, R56.reuse ;  /* 0x000000381d1d7220 */ /* 0x080fe20000400000 */
[----:B------:R-:W-:Y:S01]  /*3740*/  F2FP.BF16.F32.PACK_AB R25, RZ, R25 ;  /* 0x00000019ff19723e */ /* 0x000fe200000010ff */
[-C--:B------:R-:W-:Y:S01]  /*3750*/  FMUL R30, R30, R56.reuse ;  /* 0x000000381e1e7220 */ /* 0x080fe20000400000 */
[----:B------:R-:W-:Y:S01]  /*3760*/  SHF.L.U64.HI R75, R74, 0x4, R75 ;  /* 0x000000044a4b7819 */ /* 0x000fe2000001024b */
[----:B------:R-:W-:Y:S01]  /*3770*/  @P1 STG.E.U16 desc[UR36][R4.64], R24 ;  /* 0x0000001804001986 */ /* 0x000fe2000c101524 */
[----:B------:R-:W-:Y:S01]  /*3780*/  ISETP.GT.AND P1, PT, R3, 0x8, PT ;  /* 0x000000080300780c */ /* 0x000fe20003f24270 */
[----:B------:R-:W-:Y:S01]  /*3790*/  FMUL R31, R31, R56 ;  /* 0x000000381f1f7220 */ /* 0x000fe20000400000 */
[----:B------:R-:W-:Y:S01]  /*37a0*/  ISETP.GT.AND P4, PT, R0, 0x8, P0 ;  /* 0x000000080000780c */ /* 0x000fe20000784270 */
[----:B------:R-:W-:Y:S01]  /*37b0*/  @P3 STG.E.U16 desc[UR36][R4.64+0x2], R25 ;  /* 0x0000021904003986 */ /* 0x000fe2000c101524 */
[----:B------:R-:W-:Y:S01]  /*37c0*/  LEA R6, P3, R74, R4, 0x4 ;  /* 0x000000044a067211 */ /* 0x000fe200078620ff */
[-C--:B------:R-:W-:Y:S01]  /*37d0*/  FMUL R32, R32, R56.reuse ;  /* 0x0000003820207220 */ /* 0x080fe20000400000 */
[C---:B------:R-:W-:Y:S01]  /*37e0*/  ISETP.GT.AND P2, PT, R0.reuse, 0x8, P2 ;  /* 0x000000080000780c */ /* 0x040fe20001744270 */
[-C--:B------:R-:W-:Y:S01]  /*37f0*/  FMUL R33, R33, R56.reuse ;  /* 0x0000003821217220 */ /* 0x080fe20000400000 */
[----:B------:R-:W-:Y:S01]  /*3800*/  ISETP.GT.AND P0, PT, R3, 0x9, PT ;  /* 0x000000090300780c */ /* 0x000fe20003f04270 */
[----:B------:R-:W-:Y:S01]  /*3810*/  IMAD.X R7, R75, 0x1, R5, P3 ;  /* 0x000000014b077824 */ /* 0x000fe200018e0605 */
[----:B------:R-:W-:Y:S01]  /*3820*/  ISETP.GT.AND P5, PT, R0, RZ, P1 ;  /* 0x000000ff0000720c */ /* 0x000fe20000fa4270 */
[-C--:B------:R-:W-:Y:S01]  /*3830*/  FMUL R34, R34, R56.reuse ;  /* 0x0000003822227220 */ /* 0x080fe20000400000 */
[----:B------:R-:W-:Y:S01]  /*3840*/  ISETP.GT.AND P3, PT, R0, RZ, P0 ;  /* 0x000000ff0000720c */ /* 0x000fe20000764270 */
[----:B------:R-:W-:Y:S01]  /*3850*/  FMUL R35, R35, R56 ;  /* 0x0000003823237220 */ /* 0x000fe20000400000 */
[----:B------:R-:W-:Y:S01]  /*3860*/  F2FP.BF16.F32.PACK_AB R26, RZ, R26 ;  /* 0x0000001aff1a723e */ /* 0x000fe200000010ff */
[-C--:B------:R-:W-:Y:S01]  /*3870*/  FMUL R36, R36, R56.reuse ;  /* 0x0000003824247220 */ /* 0x080fe20000400000 */
[----:B------:R-:W-:Y:S01]  /*3880*/  F2FP.BF16.F32.PACK_AB R27, RZ, R27 ;  /* 0x0000001bff1b723e */ /* 0x000fe200000010ff */
[----:B------:R-:W-:Y:S01]  /*3890*/  FMUL R37, R37, R56 ;  /* 0x0000003825257220 */ /* 0x000fe20000400000 */
[----:B------:R-:W-:Y:S01]  /*38a0*/  F2FP.BF16.F32.PACK_AB R28, RZ, R28 ;  /* 0x0000001cff1c723e */ /* 0x000fe200000010ff */
[----:B------:R-:W-:Y:S01]  /*38b0*/  @P2 STG.E.U16 desc[UR36][R6.64], R26 ;  /* 0x0000001a06002986 */ /* 0x000fe2000c101524 */
[----:B------:R-:W-:Y:S01]  /*38c0*/  F2FP.BF16.F32.PACK_AB R29, RZ, R29 ;  /* 0x0000001dff1d723e */ /* 0x000fe200000010ff */
[-C--:B------:R-:W-:Y:S01]  /*38d0*/  FMUL R38, R38, R56.reuse ;  /* 0x0000003826267220 */ /* 0x080fe20000400000 */
[C---:B------:R-:W-:Y:S01]  /*38e0*/  ISETP.GT.AND P2, PT, R0.reuse, 0x8, P1 ;  /* 0x000000080000780c */ /* 0x040fe20000f44270 */
[----:B------:R-:W-:Y:S01]  /*38f0*/  @P4 STG.E.U16 desc[UR36][R6.64+0x2], R27 ;  /* 0x0000021b06004986 */ /* 0x000fe2000c101524 */
[----:B------:R-:W-:Y:S01]  /*3900*/  ISETP.GT.AND P1, PT, R3, 0x10, PT ;  /* 0x000000100300780c */ /* 0x000fe20003f24270 */
[----:B------:R-:W-:Y:S01]  /*3910*/  FMUL R39, R39, R56 ;  /* 0x0000003827277220 */ /* 0x000fe20000400000 */
[----:B------:R-:W-:Y:S01]  /*3920*/  F2FP.BF16.F32.PACK_AB R30, RZ, R30 ;  /* 0x0000001eff1e723e */ /* 0x000fe200000010ff */
[----:B------:R-:W-:Y:S01]  /*3930*/  @P5 STG.E.U16 desc[UR36][R4.64+0x10], R28 ;  /* 0x0000101c04005986 */ /* 0x000fe2000c101524 */
[----:B------:R-:W-:Y:S01]  /*3940*/  ISETP.GT.AND P4, PT, R0, RZ, P1 ;  /* 0x000000ff0000720c */ /* 0x000fe20000f84270 */
[-C--:B------:R-:W-:Y:S01]  /*3950*/  FMUL R40, R40, R56.reuse ;  /* 0x0000003828287220 */ /* 0x080fe20000400000 */
[----:B------:R-:W-:Y:S01]  /*3960*/  F2FP.BF16.F32.PACK_AB R31, RZ, R31 ;  /* 0x0000001fff1f723e */ /* 0x000fe200000010ff */
[----:B------:R-:W-:Y:S01]  /*3970*/  @P3 STG.E.U16 desc[UR36][R4.64+0x12], R29 ;  /* 0x0000121d04003986 */ /* 0x000fe2000c101524 */
[----:B------:R-:W-:Y:S01]  /*3980*/  ISETP.GT.AND P3, PT, R0, 0x8, P0 ;  /* 0x000000080000780c */ /* 0x000fe20000764270 */
[----:B------:R-:W-:Y:S01]  /*3990*/  FMUL R41, R41, R56 ;  /* 0x0000003829297220 */ /* 0x000fe20000400000 */
[----:B------:R-:W-:Y:S01]  /*39a0*/  ISETP.GT.AND P0, PT, R3, 0x11, PT ;  /* 0x000000110300780c */ /* 0x000fe20003f04270 */
[----:B------:R-:W-:Y:S01]  /*39b0*/  @P2 STG.E.U16 desc[UR36][R6.64+0x10], R30 ;  /* 0x0000101e06002986 */ /* 0x000fe2000c101524 */
[----:B------:R-:W-:Y:S01]  /*39c0*/  F2FP.BF16.F32.PACK_AB R32, RZ, R32 ;  /* 0x00000020ff20723e */ /* 0x000fe200000010ff */
[-C--:B------:R-:W-:Y:S01]  /*39d0*/  FMUL R42, R42, R56.reuse ;  /* 0x000000382a2a7220 */ /* 0x080fe20000400000 */
[C---:B------:R-:W-:Y:S01]  /*39e0*/  ISETP.GT.AND P5, PT, R0.reuse, RZ, P0 ;  /* 0x000000ff0000720c */ /* 0x040fe200007a4270 */
[-C--:B------:R-:W-:Y:S01]  /*39f0*/  FMUL R43, R43, R56.reuse ;  /* 0x000000382b2b7220 */ /* 0x080fe20000400000 */
[----:B------:R-:W-:Y:S01]  /*3a00*/  ISETP.GT.AND P2, PT, R0, 0x8, P1 ;  /* 0x000000080000780c */ /* 0x000fe20000f44270 */
[-C--:B------:R-:W-:Y:S01]  /*3a10*/  FMUL R44, R44, R56.reuse ;  /* 0x000000382c2c7220 */ /* 0x080fe20000400000 */
[----:B------:R-:W-:Y:S01]  /*3a20*/  ISETP.GT.AND P1, PT, R3, 0x18, PT ;  /* 0x000000180300780c */ /* 0x000fe20003f24270 */
[-C--:B------:R-:W-:Y:S01]  /*3a30*/  FMUL R45, R45, R56.reuse ;  /* 0x000000382d2d7220 */ /* 0x080fe20000400000 */
[----:B------:R-:W-:Y:S01]  /*3a40*/  F2FP.BF16.F32.PACK_AB R33, RZ, R33 ;  /* 0x00000021ff21723e */ /* 0x000fe200000010ff */
[----:B------:R-:W-:Y:S01]  /*3a50*/  @P3 STG.E.U16 desc[UR36][R6.64+0x12], R31 ;  /* 0x0000121f06003986 */ /* 0x000fe2000c101524 */
[----:B------:R-:W-:Y:S01]  /*3a60*/  ISETP.GT.AND P3, PT, R0, 0x8, P0 ;  /* 0x000000080000780c */ /* 0x000fe20000764270 */
[-C--:B------:R-:W-:Y:S01]  /*3a70*/  FMUL R46, R46, R56.reuse ;  /* 0x000000382e2e7220 */ /* 0x080fe20000400000 */
[----:B------:R-:W-:Y:S01]  /*3a80*/  ISETP.GT.AND P0, PT, R3, 0x19, PT ;  /* 0x000000190300780c */ /* 0x000fe20003f04270 */
[----:B------:R-:W-:Y:S01]  /*3a90*/  @P4 STG.E.U16 desc[UR36][R4.64+0x20], R32 ;  /* 0x0000202004004986 */ /* 0x000fe2000c101524 */
[C---:B------:R-:W-:Y:S01]  /*3aa0*/  ISETP.GT.AND P4, PT, R0.reuse, RZ, P1 ;  /* 0x000000ff0000720c */ /* 0x040fe20000f84270 */
[----:B------:R-:W-:Y:S01]  /*3ab0*/  FMUL R47, R47, R56 ;  /* 0x000000382f2f7220 */ /* 0x000fe20000400000 */
[----:B------:R-:W-:Y:S01]  /*3ac0*/  F2FP.BF16.F32.PACK_AB R34, RZ, R34 ;  /* 0x00000022ff22723e */ /* 0x000fe200000010ff */
[----:B------:R-:W-:Y:S01]  /*3ad0*/  @P5 STG.E.U16 desc[UR36][R4.64+0x22], R33 ;  /* 0x0000222104005986 */ /* 0x000fe2000c101524 */
[----:B------:R-:W-:Y:S01]  /*3ae0*/  ISETP.GT.AND P5, PT, R0, RZ, P0 ;  /* 0x000000ff0000720c */ /* 0x000fe200007a4270 */
[----:B------:R-:W-:Y:S01]  /*3af0*/  FMUL R48, R48, R56 ;  /* 0x0000003830307220 */ /* 0x000fe20000400000 */
[----:B------:R-:W-:Y:S01]  /*3b00*/  F2FP.BF16.F32.PACK_AB R35, RZ, R35 ;  /* 0x00000023ff23723e */ /* 0x000fe200000010ff */
[----:B------:R-:W-:Y:S01]  /*3b10*/  @P2 STG.E.U16 desc[UR36][R6.64+0x20], R34 ;  /* 0x0000202206002986 */ /* 0x000fe2000c101524 */
[----:B------:R-:W-:Y:S01]  /*3b20*/  F2FP.BF16.F32.PACK_AB R36, RZ, R36 ;  /* 0x00000024ff24723e */ /* 0x000fe200000010ff */
[-C--:B------:R-:W-:Y:S01]  /*3b30*/  FMUL R49, R49, R56.reuse ;  /* 0x0000003831317220 */ /* 0x080fe20000400000 */
[----:B------:R-:W-:Y:S01]  /*3b40*/  ISETP.GT.AND P2, PT, R0, 0x8, P1 ;  /* 0x000000080000780c */ /* 0x000fe20000f44270 */
[----:B------:R-:W-:Y:S01]  /*3b50*/  @P3 STG.E.U16 desc[UR36][R6.64+0x22], R35 ;  /* 0x0000222306003986 */ /* 0x000fe2000c101524 */
[----:B------:R-:W-:Y:S01]  /*3b60*/  ISETP.GT.AND P1, PT, R3, 0x20, PT ;  /* 0x000000200300780c */ /* 0x000fe20003f24270 */
[-C--:B------:R-:W-:Y:S01]  /*3b70*/  FMUL R50, R50, R56.reuse ;  /* 0x0000003832327220 */ /* 0x080fe20000400000 */
[----:B------:R-:W-:Y:S01]  /*3b80*/  F2FP.BF16.F32.PACK_AB R37, RZ, R37 ;  /* 0x00000025ff25723e */ /* 0x000fe200000010ff */
[----:B------:R-:W-:Y:S01]  /*3b90*/  @P4 STG.E.U16 desc[UR36][R4.64+0x30], R36 ;  /* 0x0000302404004986 */ /* 0x000fe2000c101524 */
[C---:B------:R-:W-:Y:S01]  /*3ba0*/  ISETP.GT.AND P3, PT, R0.reuse, 0x8, P0 ;  /* 0x000000080000780c */ /* 0x040fe20000764270 */
[-C--:B------:R-:W-:Y:S01]  /*3bb0*/  FMUL R51, R51, R56.reuse ;  /* 0x0000003833337220 */ /* 0x080fe20000400000 */
[----:B------:R-:W-:Y:S01]  /*3bc0*/  ISETP.GT.AND P0, PT, R3, 0x21, PT ;  /* 0x000000210300780c */ /* 0x000fe20003f04270 */
[----:B------:R-:W-:Y:S01]  /*3bd0*/  @P5 STG.E.U16 desc[UR36][R4.64+0x32], R37 ;  /* 0x0000322504005986 */ /* 0x000fe2000c101524 */
        /* <DEDUP_REMOVED lines=10> */
[----:B------:R-:W-:-:S02]  /*3c80*/  F2FP.BF16.F32.PACK_AB R41, RZ, R41 ;  /* 0x00000029ff29723e */ /* 0x000fc400000010ff */
[C---:B------:R-:W-:Y:S01]  /*3c90*/  ISETP.GT.AND P1, PT, R0.reuse, 0x8, P1 ;  /* 0x000000080000780c */ /* 0x040fe20000f24270 */
[----:B------:R-:W-:Y:S01]  /*3ca0*/  @P3 STG.E.U16 desc[UR36][R6.64+0x32], R39 ;  /* 0x0000322706003986 */ /* 0x000fe2000c101524 */
[C---:B------:R-:W-:Y:S02]  /*3cb0*/  ISETP.GT.AND P2, PT, R0.reuse, 0x8, P0 ;  /* 0x000000080000780c */ /* 0x040fe40000744270 */
[C---:B------:R-:W-:Y:S01]  /*3cc0*/  ISETP.GT.AND P0, PT, R3.reuse, 0x29, PT ;  /* 0x000000290300780c */ /* 0x040fe20003f04270 */
[----:B------:R-:W-:Y:S01]  /*3cd0*/  @P4 STG.E.U16 desc[UR36][R4.64+0x40], R40 ;  /* 0x0000402804004986 */ /* 0x000fe2000c101524 */
[----:B------:R-:W-:Y:S02]  /*3ce0*/  ISETP.GT.AND P4, PT, R3, 0x28, PT ;  /* 0x000000280300780c */ /* 0x000fe40003f84270 */
[----:B------:R-:W-:Y:S01]  /*3cf0*/  F2FP.BF16.F32.PACK_AB R42, RZ, R42 ;  /* 0x0000002aff2a723e */ /* 0x000fe200000010ff */
[----:B------:R-:W-:Y:S01]  /*3d00*/  @P5 STG.E.U16 desc[UR36][R4.64+0x42], R41 ;  /* 0x0000422904005986 */ /* 0x000fe2000c101524 */
[----:B------:R-:W-:-:S02]  /*3d10*/  ISETP.GT.AND P5, PT, R0, RZ, P4 ;  /* 0x000000ff0000720c */ /* 0x000fc400027a4270 */
[C---:B------:R-:W-:Y:S01]  /*3d20*/  ISETP.GT.AND P3, PT, R0.reuse, RZ, P0 ;  /* 0x000000ff0000720c */ /* 0x040fe20000764270 */
[----:B------:R-:W-:Y:S01]  /*3d30*/  @P1 STG.E.U16 desc[UR36][R6.64+0x40], R42 ;  /* 0x0000402a06001986 */ /* 0x000fe2000c101524 */
[----:B------:R-:W-:Y:S02]  /*3d40*/  F2FP.BF16.F32.PACK_AB R43, RZ, R43 ;  /* 0x0000002bff2b723e */ /* 0x000fe400000010ff */
[----:B------:R-:W-:Y:S02]  /*3d50*/  F2FP.BF16.F32.PACK_AB R44, RZ, R44 ;  /* 0x0000002cff2c723e */ /* 0x000fe400000010ff */
[C---:B------:R-:W-:Y:S01]  /*3d60*/  ISETP.GT.AND P4, PT, R0.reuse, 0x8, P4 ;  /* 0x000000080000780c */ /* 0x040fe20002784270 */
[----:B------:R-:W-:Y:S01]  /*3d70*/  @P2 STG.E.U16 desc[UR36][R6.64+0x42], R43 ;  /* 0x0000422b06002986 */ /* 0x000fe2000c101524 */
[----:B------:R-:W-:Y:S02]  /*3d80*/  F2FP.BF16.F32.PACK_AB R45, RZ, R45 ;  /* 0x0000002dff2d723e */ /* 0x000fe400000010ff */
[----:B------:R-:W-:Y:S01]  /*3d90*/  ISETP.GT.AND P2, PT, R3, 0x31, PT ;  /* 0x000000310300780c */ /* 0x000fe20003f44270 */
[----:B------:R-:W-:Y:S01]  /*3da0*/  @P5 STG.E.U16 desc[UR36][R4.64+0x50], R44 ;  /* 0x0000502c04005986 */ /* 0x000fe2000c101524 */
[----:B------:R-:W-:-:S02]  /*3db0*/  ISETP.GT.AND P5, PT, R0, 0x8, P0 ;  /* 0x000000080000780c */ /* 0x000fc400007a4270 */
[C---:B------:R-:W-:Y:S01]  /*3dc0*/  ISETP.GT.AND P1, PT, R3.reuse, 0x38, PT ;  /* 0x000000380300780c */ /* 0x040fe20003f24270 */
[----:B------:R-:W-:Y:S01]  /*3dd0*/  @P3 STG.E.U16 desc[UR36][R4.64+0x52], R45 ;  /* 0x0000522d04003986 */ /* 0x000fe2000c101524 */
[C---:B------:R-:W-:Y:S02]  /*3de0*/  ISETP.GT.AND P3, PT, R3.reuse, 0x30, PT ;  /* 0x000000300300780c */ /* 0x040fe40003f64270 */
[----:B------:R-:W-:Y:S01]  /*3df0*/  ISETP.GT.AND P0, PT, R3, 0x39, PT ;  /* 0x000000390300780c */ /* 0x000fe20003f04270 */
[----:B------:R-:W-:Y:S01]  /*3e00*/  @P4 IMAD.MOV.U32 R2, RZ, RZ, R6 ;  /* 0x000000ffff024224 */ /* 0x000fe200078e0006 */
[----:B------:R-:W-:Y:S01]  /*3e10*/  F2FP.BF16.F32.PACK_AB R46, RZ, R46 ;  /* 0x0000002eff2e723e */ /* 0x000fe200000010ff */
[----:B------:R-:W-:Y:S01]  /*3e20*/  @P4 IMAD.MOV.U32 R3, RZ, RZ, R7 ;  /* 0x000000ffff034224 */ /* 0x000fe200078e0007 */
[----:B------:R-:W-:Y:S02]  /*3e30*/  F2FP.BF16.F32.PACK_AB R47, RZ, R47 ;  /* 0x0000002fff2f723e */ /* 0x000fe400000010ff */
[----:B------:R-:W-:-:S02]  /*3e40*/  F2FP.BF16.F32.PACK_AB R48, RZ, R48 ;  /* 0x00000030ff30723e */ /* 0x000fc400000010ff */
[----:B------:R1:W-:Y:S01]  /*3e50*/  @P4 STG.E.U16 desc[UR36][R2.64+0x50], R46 ;  /* 0x0000502e02004986 */ /* 0x0003e2000c101524 */
[C---:B------:R-:W-:Y:S02]  /*3e60*/  ISETP.GT.AND P4, PT, R0.reuse, RZ, P2 ;  /* 0x000000ff0000720c */ /* 0x040fe40001784270 */
[----:B------:R-:W-:Y:S02]  /*3e70*/  F2FP.BF16.F32.PACK_AB R49, RZ, R49 ;  /* 0x00000031ff31723e */ /* 0x000fe400000010ff */
[----:B------:R-:W-:Y:S02]  /*3e80*/  ISETP.GT.AND P2, PT, R0, 0x8, P2 ;  /* 0x000000080000780c */ /* 0x000fe40001744270 */
[----:B------:R-:W-:Y:S02]  /*3e90*/  F2FP.BF16.F32.PACK_AB R50, RZ, R50 ;  /* 0x00000032ff32723e */ /* 0x000fe400000010ff */
[----:B------:R-:W-:Y:S02]  /*3ea0*/  F2FP.BF16.F32.PACK_AB R51, RZ, R51 ;  /* 0x00000033ff33723e */ /* 0x000fe400000010ff */
[----:B------:R-:W-:Y:S01]  /*3eb0*/  F2FP.BF16.F32.PACK_AB R52, RZ, R52 ;  /* 0x00000034ff34723e */ /* 0x000fe200000010ff */
[----:B-1----:R-:W-:Y:S01]  /*3ec0*/  @P5 IMAD.MOV.U32 R2, RZ, RZ, R6 ;  /* 0x000000ffff025224 */ /* 0x002fe200078e0006 */
[----:B------:R-:W-:Y:S01]  /*3ed0*/  F2FP.BF16.F32.PACK_AB R53, RZ, R53 ;  /* 0x00000035ff35723e */ /* 0x000fe200000010ff */
[----:B------:R-:W-:Y:S01]  /*3ee0*/  @P5 IMAD.MOV.U32 R3, RZ, RZ, R7 ;  /* 0x000000ffff035224 */ /* 0x000fe200078e0007 */
[----:B------:R-:W-:-:S02]  /*3ef0*/  F2FP.BF16.F32.PACK_AB R54, RZ, R54 ;  /* 0x00000036ff36723e */ /* 0x000fc400000010ff */
[----:B------:R-:W-:Y:S02]  /*3f00*/  F2FP.BF16.F32.PACK_AB R55, RZ, R55 ;  /* 0x00000037ff37723e */ /* 0x000fe400000010ff */
[----:B------:R1:W-:Y:S01]  /*3f10*/  @P5 STG.E.U16 desc[UR36][R2.64+0x52], R47 ;  /* 0x0000522f02005986 */ /* 0x0003e2000c101524 */
[C---:B------:R-:W-:Y:S02]  /*3f20*/  ISETP.GT.AND P5, PT, R0.reuse, RZ, P3 ;  /* 0x000000ff0000720c */ /* 0x040fe40001fa4270 */
[----:B------:R-:W-:-:S11]  /*3f30*/  ISETP.GT.AND P3, PT, R0, 0x8, P3 ;  /* 0x000000080000780c */ /* 0x000fd60001f64270 */
[----:B-1----:R-:W-:Y:S02]  /*3f40*/  @P5 IMAD.MOV.U32 R2, RZ, RZ, R4 ;  /* 0x000000ffff025224 */ /* 0x002fe400078e0004 */
[----:B------:R-:W-:-:S05]  /*3f50*/  @P5 IMAD.MOV.U32 R3, RZ, RZ, R5 ;  /* 0x000000ffff035224 */ /* 0x000fca00078e0005 */
[----:B------:R1:W-:Y:S01]  /*3f60*/  @P5 STG.E.U16 desc[UR36][R2.64+0x60], R48 ;  /* 0x0000603002005986 */ /* 0x0003e2000c101524 */
[C---:B------:R-:W-:Y:S02]  /*3f70*/  ISETP.GT.AND P5, PT, R0.reuse, RZ, P0 ;  /* 0x000000ff0000720c */ /* 0x040fe400007a4270 */
[----:B------:R-:W-:Y:S01]  /*3f80*/  ISETP.GT.AND P0, PT, R0, 0x8, P0 ;  /* 0x000000080000780c */ /* 0x000fe20000704270 */
[----:B-1----:R-:W-:Y:S02]  /*3f90*/  @P4 IMAD.MOV.U32 R2, RZ, RZ, R4 ;  /* 0x000000ffff024224 */ /* 0x002fe400078e0004 */
[----:B------:R-:W-:-:S05]  /*3fa0*/  @P4 IMAD.MOV.U32 R3, RZ, RZ, R5 ;  /* 0x000000ffff034224 */ /* 0x000fca00078e0005 */
[----:B------:R1:W-:Y:S01]  /*3fb0*/  @P4 STG.E.U16 desc[UR36][R2.64+0x62], R49 ;  /* 0x0000623102004986 */ /* 0x0003e2000c101524 */
[C---:B------:R-:W-:Y:S02]  /*3fc0*/  ISETP.GT.AND P4, PT, R0.reuse, RZ, P1 ;  /* 0x000000ff0000720c */ /* 0x040fe40000f84270 */
[----:B------:R-:W-:Y:S01]  /*3fd0*/  ISETP.GT.AND P1, PT, R0, 0x8, P1 ;  /* 0x000000080000780c */ /* 0x000fe20000f24270 */
[----:B-1----:R-:W-:Y:S02]  /*3fe0*/  @P3 IMAD.MOV.U32 R2, RZ, RZ, R6 ;  /* 0x000000ffff023224 */ /* 0x002fe400078e0006 */
[----:B------:R-:W-:-:S05]  /*3ff0*/  @P3 IMAD.MOV.U32 R3, RZ, RZ, R7 ;  /* 0x000000ffff033224 */ /* 0x000fca00078e0007 */
[----:B------:R1:W-:Y:S02]  /*4000*/  @P3 STG.E.U16 desc[UR36][R2.64+0x60], R50 ;  /* 0x0000603202003986 */ /* 0x0003e4000c101524 */
[----:B-1----:R-:W-:Y:S02]  /*4010*/  @P2 IMAD.MOV.U32 R2, RZ, RZ, R6 ;  /* 0x000000ffff022224 */ /* 0x002fe400078e0006 */
[----:B------:R-:W-:-:S05]  /*4020*/  @P2 IMAD.MOV.U32 R3, RZ, RZ, R7 ;  /* 0x000000ffff032224 */ /* 0x000fca00078e0007 */
[----:B------:R1:W-:Y:S02]  /*4030*/  @P2 STG.E.U16 desc[UR36][R2.64+0x62], R51 ;  /* 0x0000623302002986 */ /* 0x0003e4000c101524 */
[----:B-1----:R-:W-:Y:S02]  /*4040*/  @P4 IMAD.MOV.U32 R2, RZ, RZ, R4 ;  /* 0x000000ffff024224 */ /* 0x002fe400078e0004 */
[----:B------:R-:W-:-:S05]  /*4050*/  @P4 IMAD.MOV.U32 R3, RZ, RZ, R5 ;  /* 0x000000ffff034224 */ /* 0x000fca00078e0005 */
[----:B------:R1:W-:Y:S04]  /*4060*/  @P4 STG.E.U16 desc[UR36][R2.64+0x70], R52 ;  /* 0x0000703402004986 */ /* 0x0003e8000c101524 */
[----:B------:R2:W-:Y:S01]  /*4070*/  @P5 STG.E.U16 desc[UR36][R4.64+0x72], R53 ;  /* 0x0000723504005986 */ /* 0x0005e2000c101524 */
[----:B-1----:R-:W-:Y:S02]  /*4080*/  @P1 IMAD.MOV.U32 R2, RZ, RZ, R6 ;  /* 0x000000ffff021224 */ /* 0x002fe400078e0006 */
[----:B------:R-:W-:-:S05]  /*4090*/  @P1 IMAD.MOV.U32 R3, RZ, RZ, R7 ;  /* 0x000000ffff031224 */ /* 0x000fca00078e0007 */
[----:B------:R2:W-:Y:S04]  /*40a0*/  @P1 STG.E.U16 desc[UR36][R2.64+0x70], R54 ;  /* 0x0000703602001986 */ /* 0x0005e8000c101524 */
[----:B------:R2:W-:Y:S02]  /*40b0*/  @P0 STG.E.U16 desc[UR36][R6.64+0x72], R55 ;  /* 0x0000723706000986 */ /* 0x0005e4000c101524 */
.L_x_94:
[----:B------:R-:W-:Y:S05]  /*40c0*/  BSYNC B0 ;  /* 0x0000000000007941 */ /* 0x000fea0003800000 */
.L_x_32:
[----:B0-2---:R-:W2:Y:S01]  /*40d0*/  LDL.64 R2, [R1] ;  /* 0x0000000001027983 */ /* 0x005ea20000100a00 */
[----:B------:R-:W-:Y:S01]  /*40e0*/  ULDC.64 UR4, c[0x0][0x650] ;  /* 0x0001940000047ab9 */ /* 0x000fe20000000a00 */
[----:B------:R0:W-:Y:S01]  /*40f0*/  SYNCS.ARRIVE.TRANS64.A1T0 RZ, [R64+UR47], RZ ;  /* 0x000000ff40ff79a7 */ /* 0x0001e2000810002f */
[----:B------:R-:W-:Y:S01]  /*4100*/  PRMT R0, RZ, 0x7610, R0 ;  /* 0x00007610ff007816 */ /* 0x000fe20000000000 */
[----:B-----5:R-:W-:Y:S02]  /*4110*/  IMAD.MOV.U32 R19, RZ, RZ, -0x1 ;  /* 0xffffffffff137424 */ /* 0x020fe400078e00ff */
[----:B------:R-:W-:Y:S01]  /*4120*/  IMAD.MOV.U32 R22, RZ, RZ, -0x1 ;  /* 0xffffffffff167424 */ /* 0x000fe200078e00ff */
[----:B--2---:R-:W-:-:S04]  /*4130*/  LEA R18, P0, R2, R18, 0x1 ;  /* 0x0000001202127211 */ /* 0x004fc800078008ff */
[----:B------:R-:W-:Y:S01]  /*4140*/  LEA.HI.X R17, R2, R17, R23, 0x1, P0 ;  /* 0x0000001102117211 */ /* 0x000fe200000f0c17 */
[----:B------:R-:W-:Y:S01]  /*4150*/  IMAD.MOV.U32 R2, RZ, RZ, -0x1 ;  /* 0xffffffffff027424 */ /* 0x000fe200078e00ff */
[----:B------:R-:W-:-:S04]  /*4160*/  ISETP.GE.U32.AND P0, PT, R18, UR4, PT ;  /* 0x0000000412007c0c */ /* 0x000fc8000bf06070 */
[----:B------:R-:W-:-:S13]  /*4170*/  ISETP.GE.U32.AND.EX P0, PT, R17, UR5, PT, P0 ;  /* 0x0000000511007c0c */ /* 0x000fda000bf06100 */
[----:B0-----:R-:W-:Y:S05]  /*4180*/  @P0 BRA `(.L_x_95) ;  /* 0x0000000400700947 */ /* 0x001fea0003800000 */
[----:B-1----:R-:W0:Y:S01]  /*4190*/  S2R R10, SR_CTAID.X ;  /* 0x00000000000a7919 */ /* 0x002e220000002500 */
[----:B---34-:R-:W1:Y:S01]  /*41a0*/  LDC.64 R8, c[0x0][0x628] ;  /* 0x00018a00ff087b82 */ /* 0x018e620000000a00 */
[----:B------:R-:W-:Y:S01]  /*41b0*/  ULDC UR4, c[0x0][0x150] ;  /* 0x0000540000047ab9 */ /* 0x000fe20000000800 */
[----:B------:R-:W-:Y:S01]  /*41c0*/  IMAD.MOV.U32 R6, RZ, RZ, R18 ;  /* 0x000000ffff067224 */ /* 0x000fe200078e0012 */
[----:B------:R-:W2:Y:S01]  /*41d0*/  S2R R20, SR_CTAID.Y ;  /* 0x0000000000147919 */ /* 0x000ea20000002600 */
[----:B------:R-:W-:-:S04]  /*41e0*/  IMAD.MOV.U32 R7, RZ, RZ, R17 ;  /* 0x000000ffff077224 */ /* 0x000fc800078e0011 */
[----:B------:R-:W3:Y:S08]  /*41f0*/  LDC R15, c[0x0][0x144] ;  /* 0x00005100ff0f7b82 */ /* 0x000ef00000000800 */
[----:B------:R-:W4:Y:S08]  /*4200*/  LDC R0, c[0x0][0x630] ;  /* 0x00018c00ff007b82 */ /* 0x000f300000000800 */
[----:B------:R-:W2:Y:S01]  /*4210*/  LDC.64 R12, c[0x0][0x620] ;  /* 0x00018800ff0c7b82 */ /* 0x000ea20000000a00 */
[----:B-1----:R-:W-:-:S04]  /*4220*/  ISETP.NE.U32.AND P0, PT, R8, RZ, PT ;  /* 0x000000ff0800720c */ /* 0x002fc80003f05070 */
[----:B------:R-:W-:Y:S02]  /*4230*/  ISETP.NE.AND.EX P0, PT, R9, RZ, PT, P0 ;  /* 0x000000ff0900720c */ /* 0x000fe40003f05300 */
[----:B0-----:R-:W-:-:S05]  /*4240*/  I2FP.F32.U32 R2, R10 ;  /* 0x0000000a00027245 */ /* 0x001fca0000201000 */
[----:B------:R-:W-:-:S04]  /*4250*/  FMUL R2, R2, UR4 ;  /* 0x0000000402027c20 */ /* 0x000fc80008400000 */
[----:B------:R0:W1:Y:S02]  /*4260*/  F2I.U32.TRUNC.NTZ R14, R2 ;  /* 0x00000002000e7305 */ /* 0x000064000020f000 */
[----:B---34-:R-:W-:Y:S05]  /*4270*/  @!P0 BRA `(.L_x_96) ;  /* 0x0000000000288947 */ /* 0x018fea0003800000 */
[----:B------:R-:W3:Y:S02]  /*4280*/  LDC R3, c[0x0][0x634] ;  /* 0x00018d00ff037b82 */ /* 0x000ee40000000800 */
[----:B---3--:R-:W-:-:S05]  /*4290*/  IADD3 R7, P0, R18, R3, RZ ;  /* 0x0000000312077210 */ /* 0x008fca0007f1e0ff */
[----:B------:R-:W-:-:S04]  /*42a0*/  IMAD.X R11, RZ, RZ, R17, P0 ;  /* 0x000000ffff0b7224 */ /* 0x000fc800000e0611 */
[----:B0-----:R-:W-:-:S04]  /*42b0*/  IMAD.WIDE.U32 R2, R11, R8, RZ ;  /* 0x000000080b027225 */ /* 0x001fc800078e00ff */
[----:B------:R-:W-:-:S04]  /*42c0*/  IMAD.WIDE.U32 R4, P0, R7, R9, R2 ;  /* 0x0000000907047225 */ /* 0x000fc80007800002 */
[----:B------:R-:W-:-:S04]  /*42d0*/  IMAD.WIDE.U32 R2, R7, R8, RZ ;  /* 0x0000000807027225 */ /* 0x000fc800078e00ff */
[----:B------:R-:W-:Y:S01]  /*42e0*/  IMAD.X R7, RZ, RZ, RZ, P0 ;  /* 0x000000ffff077224 */ /* 0x000fe200000e06ff */
[----:B------:R-:W-:Y:S01]  /*42f0*/  IADD3 RZ, P0, R3, R4, RZ ;  /* 0x0000000403ff7210 */ /* 0x000fe20007f1e0ff */
[----:B------:R-:W-:-:S04]  /*4300*/  IMAD.MOV.U32 R6, RZ, RZ, R5 ;  /* 0x000000ffff067224 */ /* 0x000fc800078e0005 */
[----:B------:R-:W-:-:S08]  /*4310*/  IMAD.WIDE.U32.X R6, R11, R9, R6, P0 ;  /* 0x000000090b067225 */ /* 0x000fd000000e0406 */
.L_x_96:
[----:B------:R-:W3:Y:S01]  /*4320*/  LDC.64 R26, c[0x0][0x640] ;  /* 0x00019000ff1a7b82 */ /* 0x000ee20000000a00 */
[-C--:B------:R-:W-:Y:S01]  /*4330*/  SHF.R.U64 R11, R6, R0.reuse, R7 ;  /* 0x00000000060b7219 */ /* 0x080fe20000001207 */
[----:B------:R-:W-:Y:S01]  /*4340*/  IMAD.MOV.U32 R19, RZ, RZ, R17 ;  /* 0x000000ffff137224 */ /* 0x000fe200078e0011 */
[----:B------:R-:W-:Y:S01]  /*4350*/  SHF.R.U32.HI R0, RZ, R0, R7 ;  /* 0x00000000ff007219 */ /* 0x000fe20000011607 */
[----:B-1----:R-:W-:Y:S01]  /*4360*/  IMAD.MOV R14, RZ, RZ, -R14 ;  /* 0x000000ffff0e7224 */ /* 0x002fe200078e0a0e */
[----:B------:R-:W-:Y:S01]  /*4370*/  IADD3 R5, P0, RZ, -R11, RZ ;  /* 0x8000000bff057210 */ /* 0x000fe20007f1e0ff */
[----:B------:R-:W-:Y:S01]  /*4380*/  ULDC UR4, c[0x0][0x154] ;  /* 0x0000550000047ab9 */ /* 0x000fe20000000800 */
[----:B------:R-:W-:Y:S01]  /*4390*/  IMAD.MOV.U32 R7, RZ, RZ, 0x1 ;  /* 0x00000001ff077424 */ /* 0x000fe200078e00ff */
[----:B------:R-:W1:Y:S01]  /*43a0*/  LDC R4, c[0x0][0x618] ;  /* 0x00018600ff047b82 */ /* 0x000e620000000800 */
[----:B------:R-:W-:Y:S02]  /*43b0*/  IMAD R22, R15, R14, R10 ;  /* 0x0000000e0f167224 */ /* 0x000fe400078e020a */
[----:B------:R-:W-:-:S04]  /*43c0*/  IMAD.X R3, RZ, RZ, ~R0, P0 ;  /* 0x000000ffff037224 */ /* 0x000fc800000e0e00 */
[-C--:B--2---:R-:W-:Y:S01]  /*43d0*/  IMAD R0, R3, R12.reuse, RZ ;  /* 0x0000000c03007224 */ /* 0x084fe200078e02ff */
[----:B------:R-:W2:Y:S01]  /*43e0*/  LDC R6, c[0x0][0x608] ;  /* 0x00018200ff067b82 */ /* 0x000ea20000000800 */
[----:B0-----:R-:W-:-:S04]  /*43f0*/  IMAD.WIDE.U32 R2, R5, R12, R18 ;  /* 0x0000000c05027225 */ /* 0x001fc800078e0012 */
[----:B------:R-:W-:Y:S01]  /*4400*/  IMAD R5, R5, R13, R0 ;  /* 0x0000000d05057224 */ /* 0x000fe200078e0200 */
[----:B------:R-:W-:Y:S02]  /*4410*/  I2FP.F32.U32 R0, R20 ;  /* 0x0000001400007245 */ /* 0x000fe40000201000 */
[----:B------:R-:W0:Y:S01]  /*4420*/  LDC R24, c[0x0][0x658] ;  /* 0x00019600ff187b82 */ /* 0x000e220000000800 */
[----:B------:R-:W-:Y:S01]  /*4430*/  IMAD.IADD R3, R3, 0x1, R5 ;  /* 0x0000000103037824 */ /* 0x000fe200078e0205 */
[----:B---3--:R-:W-:Y:S01]  /*4440*/  ISETP.NE.U32.AND P0, PT, R26, RZ, PT ;  /* 0x000000ff1a00720c */ /* 0x008fe20003f05070 */
[----:B------:R-:W-:Y:S01]  /*4450*/  FMUL R0, R0, UR4 ;  /* 0x0000000400007c20 */ /* 0x000fe20008400000 */
[----:B------:R-:W-:Y:S02]  /*4460*/  IMAD.MOV.U32 R5, RZ, RZ, -0x1 ;  /* 0xffffffffff057424 */ /* 0x000fe400078e00ff */
[----:B------:R-:W-:Y:S01]  /*4470*/  ISETP.NE.AND.EX P0, PT, R27, RZ, PT, P0 ;  /* 0x000000ff1b00720c */ /* 0x000fe20003f05300 */
[----:B------:R3:W4:Y:S01]  /*4480*/  F2I.U32.TRUNC.NTZ R12, R0 ;  /* 0x00000000000c7305 */ /* 0x000722000020f000 */
[----:B------:R-:W3:Y:S01]  /*4490*/  LDC R15, c[0x0][0x148] ;  /* 0x00005200ff0f7b82 */ /* 0x000ee20000000800 */
[----:B-1----:R-:W-:-:S02]  /*44a0*/  SHF.R.U64 R10, R2, R4, R3 ;  /* 0x00000004020a7219 */ /* 0x002fc40000001203 */
[----:B------:R-:W-:-:S05]  /*44b0*/  SHF.R.U32.HI R3, RZ, R4, R3 ;  /* 0x00000004ff037219 */ /* 0x000fca0000011603 */
[----:B------:R-:W1:Y:S01]  /*44c0*/  LDC R14, c[0x0][0x600] ;  /* 0x00018000ff0e7b82 */ /* 0x000e620000000800 */
[-CC-:B--2---:R-:W-:Y:S02]  /*44d0*/  SHF.R.U64 R8, R10, R6.reuse, R3.reuse ;  /* 0x000000060a087219 */ /* 0x184fe40000001203 */
[----:B------:R-:W-:-:S05]  /*44e0*/  SHF.R.U32.HI R3, RZ, R6, R3 ;  /* 0x00000006ff037219 */ /* 0x000fca0000011603 */
[----:B------:R-:W2:Y:S01]  /*44f0*/  LDC R21, c[0x0][0x648] ;  /* 0x00019200ff157b82 */ /* 0x000ea20000000800 */
[-CC-:B0-----:R-:W-:Y:S02]  /*4500*/  SHF.R.U64 R13, R8, R24.reuse, R3.reuse ;  /* 0x00000018080d7219 */ /* 0x181fe40000001203 */
[-C--:B------:R-:W-:Y:S02]  /*4510*/  SHF.L.U32 R5, R5, R24.reuse, RZ ;  /* 0x0000001805057219 */ /* 0x080fe400000006ff */
[-C--:B------:R-:W-:Y:S01]  /*4520*/  SHF.R.U32.HI R3, RZ, R24.reuse, R3 ;  /* 0x00000018ff037219 */ /* 0x080fe20000011603 */
[----:B------:R-:W-:Y:S01]  /*4530*/  IMAD.MOV.U32 R2, RZ, RZ, R13 ;  /* 0x000000ffff027224 */ /* 0x000fe200078e000d */
[----:B------:R-:W-:Y:S01]  /*4540*/  SHF.L.U32 R24, R7, R24, RZ ;  /* 0x0000001807187219 */ /* 0x000fe200000006ff */
[----:B------:R-:W0:Y:S01]  /*4550*/  LDC R25, c[0x0][0x638] ;  /* 0x00018e00ff197b82 */ /* 0x000e220000000800 */
[----:B------:R-:W-:-:S07]  /*4560*/  LOP3.LUT R19, RZ, R5, RZ, 0x33, !PT ;  /* 0x00000005ff137212 */ /* 0x000fce00078e33ff */
[----:B------:R-:W0:Y:S01]  /*4570*/  LDC R28, c[0x0][0x610] ;  /* 0x00018400ff1c7b82 */ /* 0x000e220000000800 */
[----:B----4-:R-:W-:Y:S05]  /*4580*/  @!P0 BRA `(.L_x_97) ;  /* 0x0000000000288947 */ /* 0x010fea0003800000 */
[----:B---3--:R-:W3:Y:S02]  /*4590*/  LDC R0, c[0x0][0x64c] ;  /* 0x00019300ff007b82 */ /* 0x008ee40000000800 */
[----:B---3--:R-:W-:-:S05]  /*45a0*/  IADD3 R7, P0, R13, R0, RZ ;  /* 0x000000000d077210 */ /* 0x008fca0007f1e0ff */
        /* <DEDUP_REMOVED lines=8> */
.L_x_97:
[----:B------:R-:W4:Y:S01]  /*4630*/  LDC R4, c[0x0][0x65c] ;  /* 0x00019700ff047b82 */ /* 0x000f220000000800 */
[----:B--23--:R-:W-:Y:S01]  /*4640*/  SHF.R.U64 R0, R2, R21, R3 ;  /* 0x0000001502007219 */ /* 0x00cfe20000001203 */
[----:B-1----:R-:W-:Y:S01]  /*4650*/  VIADD R3, R14, 0xffffffff ;  /* 0xffffffff0e037836 */ /* 0x002fe20000000000 */
[----:B------:R-:W-:Y:S01]  /*4660*/  LOP3.LUT R19, R8, R19, RZ, 0xc0, !PT ;  /* 0x0000001308137212 */ /* 0x000fe200078ec0ff */
[----:B------:R-:W-:Y:S02]  /*4670*/  IMAD.MOV R12, RZ, RZ, -R12 ;  /* 0x000000ffff0c7224 */ /* 0x000fe400078e0a0c */
[----:B------:R-:W-:Y:S01]  /*4680*/  IMAD.MOV R2, RZ, RZ, -R0 ;  /* 0x000000ffff027224 */ /* 0x000fe200078e0a00 */
[----:B------:R-:W-:Y:S01]  /*4690*/  LOP3.LUT R3, R10, R3, RZ, 0xc0, !PT ;  /* 0x000000030a037212 */ /* 0x000fe200078ec0ff */
[----:B------:R-:W-:Y:S02]  /*46a0*/  IMAD R19, R24, R0, R19 ;  /* 0x0000000018137224 */ /* 0x000fe400078e0213 */
[----:B0-----:R-:W-:-:S04]  /*46b0*/  IMAD R0, R2, R25, R13 ;  /* 0x0000001902007224 */ /* 0x001fc800078e020d */
[----:B------:R-:W-:Y:S01]  /*46c0*/  IMAD R2, R0, R14, R3 ;  /* 0x0000000e00027224 */ /* 0x000fe200078e0203 */
[----:B----4-:R-:W-:Y:S01]  /*46d0*/  ISETP.NE.AND P0, PT, R4, 0x1, PT ;  /* 0x000000010400780c */ /* 0x010fe20003f05270 */
[----:B------:R-:W-:-:S05]  /*46e0*/  IMAD.MOV.U32 R4, RZ, RZ, 0x1 ;  /* 0x00000001ff047424 */ /* 0x000fca00078e00ff */
[----:B------:R-:W-:-:S07]  /*46f0*/  PRMT R0, R4, 0x7610, R0 ;  /* 0x0000761004007816 */ /* 0x000fce0000000000 */
[----:B------:R-:W-:-:S04]  /*4700*/  @P0 IMAD R22, R15, R12, R20 ;  /* 0x0000000c0f160224 */ /* 0x000fc800078e0214 */
[----:B------:R-:W-:-:S05]  /*4710*/  IMAD R19, R19, R28, R22 ;  /* 0x0000001c13137224 */ /* 0x000fca00078e0216 */
[----:B------:R-:W-:Y:S02]  /*4720*/  SEL R22, R2, R19, !P0 ;  /* 0x0000001302167207 */ /* 0x000fe40004000000 */
[----:B------:R-:W-:Y:S01]  /*4730*/  SEL R19, R19, R2, !P0 ;  /* 0x0000000213137207 */ /* 0x000fe20004000000 */
[----:B------:R-:W-:-:S07]  /*4740*/  IMAD.MOV.U32 R2, RZ, RZ, R11 ;  /* 0x000000ffff027224 */ /* 0x000fce00078e000b */
.L_x_95:
[----:B------:R-:W-:Y:S02]  /*4750*/  LOP3.LUT P0, RZ, R0, 0xff, RZ, 0xc0, !PT ;  /* 0x000000ff00ff7812 */ /* 0x000fe4000780c0ff */
[----:B------:R-:W-:-:S11]  /*4760*/  LOP3.LUT R71, R71, 0x1, RZ, 0x3c, !PT ;  /* 0x0000000147477812 */ /* 0x000fd600078e3cff */
[----:B------:R-:W-:Y:S05]  /*4770*/  @P0 BRA `(.L_x_98) ;  /* 0xffffffcc00440947 */ /* 0x000fea000383ffff */
[----:B------:R-:W-:Y:S05]  /*4780*/  EXIT ;  /* 0x000000000000794d */ /* 0x000fea0003800000 */
.L_x_13:
[----:B------:R-:W-:-:S08]  /*4790*/  ISETP.NE.AND P0, PT, R0, RZ, PT ;  /* 0x000000ff0000720c */ /* 0x000fd00003f05270 */
[----:B0-----:R-:W0:-:S00]  /*47a0*/  USETMAXREG.DEALLOC.CTAPOOL 0x28 ;  /* 0x00000028000079c8 */ /* 0x001e0000080e0500 */
[----:B------:R-:W-:Y:S05]  /*47b0*/  @P0 EXIT ;  /* 0x000000000000094d */ /* 0x000fea0003800000 */
[----:B0-----:R-:W-:Y:S01]  /*47c0*/  LOP3.LUT P0, RZ, R8, 0xff, RZ, 0xc0, !PT ;  /* 0x000000ff08ff7812 */ /* 0x001fe2000780c0ff */
[----:B------:R-:W-:Y:S02]  /*47d0*/  IMAD.MOV.U32 R0, RZ, RZ, 0x1 ;  /* 0x00000001ff007424 */ /* 0x000fe400078e00ff */
[----:B------:R-:W-:-:S10]  /*47e0*/  IMAD.MOV.U32 R7, RZ, RZ, RZ ;  /* 0x000000ffff077224 */ /* 0x000fd400078e00ff */
[----:B------:R-:W-:Y:S05]  /*47f0*/  @!P0 BRA `(.L_x_99) ;  /* 0x0000000c00148947 */ /* 0x000fea0003800000 */
[----:B------:R-:W-:Y:S01]  /*4800*/  LOP3.LUT P0, RZ, R4, 0x1f, RZ, 0xc0, !PT ;  /* 0x0000001f04ff7812 */ /* 0x000fe2000780c0ff */
[----:B------:R-:W-:Y:S01]  /*4810*/  ULDC UR5, c[0x0][0x658] ;  /* 0x0001960000057ab9 */ /* 0x000fe20000000800 */
[----:B------:R-:W-:Y:S01]  /*4820*/  UMOV UR6, 0xffffffff ;  /* 0xffffffff00067882 */ /* 0x000fe20000000000 */
[----:B------:R-:W-:Y:S01]  /*4830*/  BSSY B0, `(.L_x_99) ;  /* 0x00000c1000007945 */ /* 0x000fe20003800000 */
[----:B------:R-:W-:Y:S01]  /*4840*/  USHF.L.U32 UR6, UR6, UR5, URZ ;  /* 0x0000000506067299 */ /* 0x000fe2000800063f */
[C---:B------:R-:W-:Y:S01]  /*4850*/  ISETP.NE.AND P2, PT, R3.reuse, RZ, PT ;  /* 0x000000ff0300720c */ /* 0x040fe20003f45270 */
[----:B------:R-:W-:Y:S01]  /*4860*/  IMAD.MOV.U32 R8, RZ, RZ, 0x1 ;  /* 0x00000001ff087424 */ /* 0x000fe200078e00ff */
[----:B------:R-:W-:Y:S01]  /*4870*/  ISETP.NE.OR P0, PT, R3, RZ, !P0 ;  /* 0x000000ff0300720c */ /* 0x000fe20004705670 */
[----:B------:R-:W-:Y:S01]  /*4880*/  IMAD.MOV.U32 R0, RZ, RZ, 0x1 ;  /* 0x00000001ff007424 */ /* 0x000fe200078e00ff */
[----:B------:R-:W-:Y:S01]  /*4890*/  LOP3.LUT R6, R16, 0x2, RZ, 0xfc, !PT ;  /* 0x0000000210067812 */ /* 0x000fe200078efcff */
[----:B------:R-:W-:Y:S01]  /*48a0*/  IMAD.MOV.U32 R7, RZ, RZ, RZ ;  /* 0x000000ffff077224 */ /* 0x000fe200078e00ff */
[----:B------:R-:W-:Y:S01]  /*48b0*/  ULDC UR4, c[0x0][0x600] ;  /* 0x0001800000047ab9 */ /* 0x000fe20000000800 */
[----:B------:R-:W-:Y:S01]  /*48c0*/  UMOV UR7, 0x1 ;  /* 0x0000000100077882 */ /* 0x000fe20000000000 */
[----:B------:R-:W-:-:S02]  /*48d0*/  UIADD3 UR19, UR40, 0x1, URZ ;  /* 0x0000000128137890 */ /* 0x000fc4000fffe03f */
[----:B------:R-:W-:Y:S02]  /*48e0*/  UIADD3 UR15, UR4, -0x1, URZ ;  /* 0xffffffff040f7890 */ /* 0x000fe4000fffe03f */
[----:B------:R-:W-:Y:S02]  /*48f0*/  USHF.L.U32 UR17, UR7, UR5, URZ ;  /* 0x0000000507117299 */ /* 0x000fe4000800063f */
[----:B------:R-:W-:Y:S01]  /*4900*/  ULOP3.LUT UR16, URZ, UR6, URZ, 0x33, !UPT ;  /* 0x000000063f107292 */ /* 0x000fe2000f8e333f */
[----:B------:R-:W-:-:S11]  /*4910*/  ULDC.64 UR20, c[0x0][0x198] ;  /* 0x0000660000147ab9 */ /* 0x000fd60000000a00 */
.L_x_111:
[----:B------:R-:W-:-:S03]  /*4920*/  UMOV UR4, 0xffffffff ;  /* 0xffffffff00047882 */ /* 0x000fc60000000000 */
[----:B------:R-:W-:Y:S05]  /*4930*/  BRA.DIV UR4, `(.L_x_100) ;  /* 0x0000000e04b47947 */ /* 0x000fea000b800000 */
[----:B------:R-:W-:-:S13]  /*4940*/  ELECT P6, URZ, PT ;  /* 0x00000000003f782f */ /* 0x000fda00038c0000 */
.L_x_123:
[----:B------:R-:W0:Y:S01]  /*4950*/  LDC R3, c[0x0][0x28c] ;  /* 0x0000a300ff037b82 */ /* 0x000e220000000800 */
[----:B------:R-:W-:Y:S01]  /*4960*/  BSSY B1, `(.L_x_101) ;  /* 0x0000035000017945 */ /* 0x000fe20003800000 */
[----:B0-----:R-:W-:-:S13]  /*4970*/  ISETP.LT.OR P6, PT, R3, 0x1, !P6 ;  /* 0x000000010300780c */ /* 0x001fda00077c1670 */
[----:B------:R-:W-:Y:S05]  /*4980*/  @P6 BRA `(.L_x_102) ;  /* 0x0000000000c86947 */ /* 0x000fea0003800000 */
[----:B------:R-:W-:Y:S02]  /*4990*/  IMAD.SHL.U32 R22, R22, 0x40, RZ ;  /* 0x0000004016167824 */ /* 0x000fe400078e00ff */
[----:B------:R-:W-:Y:S02]  /*49a0*/  IMAD.SHL.U32 R19, R19, 0x40, RZ ;  /* 0x0000004013137824 */ /* 0x000fe400078e00ff */
[----:B------:R-:W-:Y:S02]  /*49b0*/  IMAD.MOV.U32 R12, RZ, RZ, RZ ;  /* 0x000000ffff0c7224 */ /* 0x000fe400078e00ff */
[----:B------:R-:W-:Y:S02]  /*49c0*/  IMAD.U32 R13, RZ, RZ, UR19 ;  /* 0x00000013ff0d7e24 */ /* 0x000fe4000f8e00ff */
[----:B------:R-:W-:Y:S02]  /*49d0*/  IMAD.MOV.U32 R3, RZ, RZ, R0 ;  /* 0x000000ffff037224 */ /* 0x000fe400078e0000 */
[----:B------:R-:W-:-:S07]  /*49e0*/  IMAD.MOV.U32 R4, RZ, RZ, R7 ;  /* 0x000000ffff047224 */ /* 0x000fce00078e0007 */
.L_x_106:
[----:B------:R-:W0:Y:S01]  /*49f0*/  S2R R10, SR_CgaCtaId ;  /* 0x00000000000a7919 */ /* 0x000e220000008800 */
[----:B------:R-:W-:Y:S01]  /*4a00*/  MOV R5, 0x400 ;  /* 0x0000040000057802 */ /* 0x000fe20000000f00 */
[----:B------:R-:W1:Y:S03]  /*4a10*/  @!P2 LDC R9, c[0x0][0x500] ;  /* 0x00014000ff09ab82 */ /* 0x000e660000000800 */
[----:B0-----:R-:W-:Y:S02]  /*4a20*/  LEA R11, R10, R5, 0x18 ;  /* 0x000000050a0b7211 */ /* 0x001fe400078ec0ff */
[----:B------:R-:W-:-:S03]  /*4a30*/  SHF.L.U32 R5, R3, 0x1f, RZ ;  /* 0x0000001f03057819 */ /* 0x000fc600000006ff */
[----:B------:R-:W-:-:S04]  /*4a40*/  IMAD R10, R4, 0x8, R11 ;  /* 0x00000008040a7824 */ /* 0x000fc800078e020b */
[----:B------:R-:W0:Y:S02]  /*4a50*/  SYNCS.PHASECHK.TRANS64.TRYWAIT P1, [R10+URZ+0x18], R5 ;  /* 0x000018050a0075a7 */ /* 0x000e24000802017f */
[----:B01----:R-:W-:Y:S05]  /*4a60*/  @!P1 BRA `(.L_x_103) ;  /* 0x0000000c00889947 */ /* 0x003fea0003800000 */
.L_x_124:
[----:B0-----:R-:W-:Y:S01]  /*4a70*/  PRMT R5, R6, 0x9910, RZ ;  /* 0x0000991006057816 */ /* 0x001fe200000000ff */
[----:B------:R0:W-:Y:S03]  /*4a80*/  @!P2 SYNCS.ARRIVE.TRANS64 RZ, [R10+URZ], R9 ;  /* 0x000000090affa9a7 */ /* 0x0001e6000800003f */
[----:B------:R-:W-:-:S13]  /*4a90*/  ISETP.NE.AND P1, PT, R5, 0x2, PT ;  /* 0x000000020500780c */ /* 0x000fda0003f25270 */
[----:B0-----:R-:W-:Y:S05]  /*4aa0*/  @P1 BRA `(.L_x_104) ;  /* 0x0000000000041947 */ /* 0x001fea0003800000 */
[----:B------:R-:W-:Y:S01]  /*4ab0*/  BPT.TRAP 0x1 ;  /* 0x000000040000795c */ /* 0x000fe20000300000 */
.L_x_104:
[----:B------:R-:W-:Y:S05]  /*4ac0*/  @P0 BRA `(.L_x_105) ;  /* 0x0000000000040947 */ /* 0x000fea0003800000 */
[----:B------:R-:W-:Y:S01]  /*4ad0*/  BPT.TRAP 0x1 ;  /* 0x000000040000795c */ /* 0x000fe20000300000 */
.L_x_105:
[----:B------:R-:W-:Y:S01]  /*4ae0*/  IMAD R11, R4, 0x1000, R11 ;  /* 0x00001000040b7824 */ /* 0x000fe200078e020b */
[----:B------:R-:W-:Y:S01]  /*4af0*/  R2UR UR9, R10 ;  /* 0x000000000a0972ca */ /* 0x000fe200000e0000 */
[----:B------:R-:W-:Y:S01]  /*4b00*/  VIADD R13, R13, 0xffffffff ;  /* 0xffffffff0d0d7836 */ /* 0x000fe20000000000 */
[----:B------:R-:W-:Y:S01]  /*4b10*/  UIADD3 UR4, UP0, UR20, 0xf0, URZ ;  /* 0x000000f014047890 */ /* 0x000fe2000ff1e03f */
[----:B------:R-:W-:Y:S01]  /*4b20*/  R2UR UR11, R19 ;  /* 0x00000000130b72ca */ /* 0x000fe200000e0000 */
[----:B------:R-:W-:Y:S01]  /*4b30*/  UIADD3 UR22, UP1, UR20, 0x1f0, URZ ;  /* 0x000001f014167890 */ /* 0x000fe2000ff3e03f */
[----:B------:R-:W-:Y:S01]  /*4b40*/  R2UR UR8, R11 ;  /* 0x000000000b0872ca */ /* 0x000fe200000e0000 */
[----:B------:R-:W-:Y:S01]  /*4b50*/  UIADD3.X UR5, URZ, UR21, URZ, UP0, !UPT ;  /* 0x000000153f057290 */ /* 0x000fe200087fe43f */
[----:B------:R-:W-:Y:S01]  /*4b60*/  R2UR UR10, R12 ;  /* 0x000000000c0a72ca */ /* 0x000fe200000e0000 */
[----:B------:R-:W-:Y:S01]  /*4b70*/  VIADD R4, R4, 0x1 ;  /* 0x0000000104047836 */ /* 0x000fe20000000000 */
[----:B------:R-:W-:Y:S01]  /*4b80*/  R2UR UR12, R2 ;  /* 0x00000000020c72ca */ /* 0x000fe200000e0000 */
[----:B------:R-:W-:Y:S01]  /*4b90*/  UIADD3.X UR23, URZ, UR21, URZ, UP1, !UPT ;  /* 0x000000153f177290 */ /* 0x000fe20008ffe43f */
[----:B------:R-:W-:Y:S01]  /*4ba0*/  R2UR UR18, R22 ;  /* 0x00000000161272ca */ /* 0x000fe200000e0000 */
[----:B------:R-:W-:Y:S01]  /*4bb0*/  UMOV UR6, 0x0 ;  /* 0x0000000000067882 */ /* 0x000fe20000000000 */
[----:B------:R-:W-:Y:S01]  /*4bc0*/  ISETP.GT.AND P3, PT, R13, 0x1, PT ;  /* 0x000000010d00780c */ /* 0x000fe20003f64270 */
[----:B------:R-:W-:Y:S01]  /*4bd0*/  UMOV UR7, 0x10000000 ;  /* 0x1000000000077882 */ /* 0x000fe20000000000 */
[----:B------:R-:W-:Y:S01]  /*4be0*/  ISETP.NE.AND P1, PT, R4, 0x3, PT ;  /* 0x000000030400780c */ /* 0x000fe20003f25270 */
[----:B------:R-:W-:-:S02]  /*4bf0*/  VIADD R12, R12, 0x20 ;  /* 0x000000200c0c7836 */ /* 0x000fc40000000000 */
[----:B------:R-:W-:Y:S01]  /*4c00*/  UIADD3 UR13, UR8, 0x100, URZ ;  /* 0x00000100080d7890 */ /* 0x000fe2000fffe03f */
[----:B------:R-:W-:Y:S01]  /*4c10*/  SEL R10, RZ, 0x1, P1 ;  /* 0x00000001ff0a7807 */ /* 0x000fe20000800000 */
[----:B------:R-:W-:Y:S01]  /*4c20*/  UIADD3 UR14, UR8, 0x3100, URZ ;  /* 0x00003100080e7890 */ /* 0x000fe2000fffe03f */
[----:B------:R-:W-:Y:S02]  /*4c30*/  SEL R4, R4, RZ, P1 ;  /* 0x000000ff04047207 */ /* 0x000fe40000800000 */
[----:B------:R-:W-:Y:S02]  /*4c40*/  LOP3.LUT R3, R3, R10, RZ, 0x3c, !PT ;  /* 0x0000000a03037212 */ /* 0x000fe400078e3cff */
[----:B------:R-:W-:Y:S02]  /*4c50*/  UMOV UR8, UR13 ;  /* 0x0000000d00087c82 */ /* 0x000fe40008000000 */
[----:B------:R0:W-:Y:S02]  /*4c60*/  UTMALDG.3D [UR8], [UR4], desc[UR6] ;  /* 0x00000608040075b4 */ /* 0x0001e40008011000 */
[----:B0-----:R-:W-:Y:S01]  /*4c70*/  UMOV UR8, UR14 ;  /* 0x0000000e00087c82 */ /* 0x001fe20008000000 */
[----:B------:R-:W-:-:S02]  /*4c80*/  UMOV UR11, UR18 ;  /* 0x00000012000b7c82 */ /* 0x000fc40008000000 */
[----:B------:R0:W-:Y:S02]  /*4c90*/  UTMALDG.3D [UR8], [UR22], desc[UR6] ;  /* 0x00000608160075b4 */ /* 0x0001e40008011000 */
[----:B0-----:R-:W-:Y:S05]  /*4ca0*/  @P3 BRA `(.L_x_106) ;  /* 0xfffffffc00503947 */ /* 0x001fea000383ffff */
.L_x_102:
[----:B------:R-:W-:Y:S05]  /*4cb0*/  BSYNC B1 ;  /* 0x0000000000017941 */ /* 0x000fea0003800000 */
.L_x_101:
[----:B------:R-:W2:Y:S01]  /*4cc0*/  LDL.64 R10, [R1] ;  /* 0x00000000010a7983 */ /* 0x000ea20000100a00 */
[----:B------:R-:W-:Y:S01]  /*4cd0*/  LOP3.LUT P4, RZ, R8, 0xff, RZ, 0xc0, !PT ;  /* 0x000000ff08ff7812 */ /* 0x000fe2000788c0ff */
[----:B------:R-:W-:Y:S01]  /*4ce0*/  VIADD R4, R7, UR40 ;  /* 0x0000002807047c36 */ /* 0x000fe20008000000 */
[----:B------:R-:W-:Y:S01]  /*4cf0*/  ULDC.64 UR4, c[0x0][0x650] ;  /* 0x0001940000047ab9 */ /* 0x000fe20000000a00 */
[----:B------:R-:W-:Y:S01]  /*4d00*/  IMAD.U32 R7, RZ, RZ, UR40 ;  /* 0x00000028ff077e24 */ /* 0x000fe2000f8e00ff */
[----:B------:R-:W-:Y:S01]  /*4d10*/  UISETP.GE.U32.AND UP0, UPT, UR40, 0x3, UPT ;  /* 0x000000032800788c */ /* 0x000fe2000bf06070 */
[----:B------:R-:W-:Y:S01]  /*4d20*/  BSSY B1, `(.L_x_107) ;  /* 0x000006f000017945 */ /* 0x000fe20003800000 */
[----:B------:R-:W-:Y:S01]  /*4d30*/  ISETP.GT.U32.AND P1, PT, R4, 0x2, PT ;  /* 0x000000020400780c */ /* 0x000fe20003f24070 */
[----:B------:R-:W-:Y:S01]  /*4d40*/  IMAD.MOV.U32 R19, RZ, RZ, -0x1 ;  /* 0xffffffffff137424 */ /* 0x000fe200078e00ff */
[----:B------:R-:W-:Y:S01]  /*4d50*/  PRMT R8, RZ, 0x7610, R8 ;  /* 0x00007610ff087816 */ /* 0x000fe20000000008 */
[----:B------:R-:W-:Y:S01]  /*4d60*/  IMAD.MOV.U32 R22, RZ, RZ, -0x1 ;  /* 0xffffffffff167424 */ /* 0x000fe200078e00ff */
[----:B------:R-:W-:-:S02]  /*4d70*/  ISETP.LT.U32.AND P1, PT, R7, 0x3, P1 ;  /* 0x000000030700780c */ /* 0x000fc40000f21070 */
[----:B------:R-:W-:Y:S01]  /*4d80*/  PLOP3.LUT P3, PT, PT, PT, UP0, 0x80, 0x0 ;  /* 0x000000000000781c */ /* 0x000fe20003f6f008 */
[----:B------:R-:W0:Y:S01]  /*4d90*/  @P4 S2R R3, SR_CgaCtaId ;  /* 0x0000000000034919 */ /* 0x000e220000008800 */
[----:B------:R-:W-:-:S04]  /*4da0*/  @P4 MOV R2, 0x400 ;  /* 0x0000040000024802 */ /* 0x000fc80000000f00 */
[----:B0-----:R-:W-:Y:S01]  /*4db0*/  @P4 LEA R5, R3, R2, 0x18 ;  /* 0x0000000203054211 */ /* 0x001fe200078ec0ff */
[----:B------:R-:W-:-:S03]  /*4dc0*/  IMAD.WIDE.U32 R2, R4, -0x55555555, RZ ;  /* 0xaaaaaaab04027825 */ /* 0x000fc600078e00ff */
[----:B------:R0:W-:Y:S01]  /*4dd0*/  @P4 SYNCS.ARRIVE.TRANS64.A1T0 RZ, [R5+URZ+0x68], RZ ;  /* 0x000068ff05ff49a7 */ /* 0x0001e2000810003f */
[----:B------:R-:W-:Y:S01]  /*4de0*/  IMAD.MOV.U32 R2, RZ, RZ, -0x1 ;  /* 0xffffffffff027424 */ /* 0x000fe200078e00ff */
[----:B0-----:R-:W-:Y:S02]  /*4df0*/  SHF.R.U32.HI R5, RZ, 0x1, R3 ;  /* 0x00000001ff057819 */ /* 0x001fe40000011603 */
[----:B------:R-:W-:-:S03]  /*4e00*/  SEL R3, RZ, 0x1, !P1 ;  /* 0x00000001ff037807 */ /* 0x000fc60004800000 */
[----:B------:R-:W-:Y:S01]  /*4e10*/  IMAD R7, R5, -0x3, R4 ;  /* 0xfffffffd05077824 */ /* 0x000fe200078e0204 */
[----:B------:R-:W-:Y:S02]  /*4e20*/  LOP3.LUT R0, R0, R3, RZ, 0x3c, !PT ;  /* 0x0000000300007212 */ /* 0x000fe400078e3cff */
[----:B------:R-:W-:Y:S02]  /*4e30*/  PRMT R3, RZ, 0x7610, R3 ;  /* 0x00007610ff037816 */ /* 0x000fe40000000003 */
[----:B------:R-:W-:Y:S02]  /*4e40*/  @P3 LOP3.LUT R0, R0, 0x1, R5, 0x78, !PT ;  /* 0x0000000100003812 */ /* 0x000fe400078e7805 */
[----:B--2---:R-:W-:-:S04]  /*4e50*/  IADD3 R18, P4, R18, R10, RZ ;  /* 0x0000000a12127210 */ /* 0x004fc80007f9e0ff */
[----:B------:R-:W-:Y:S01]  /*4e60*/  ISETP.GE.U32.AND P1, PT, R18, UR4, PT ;  /* 0x0000000412007c0c */ /* 0x000fe2000bf26070 */
[----:B------:R-:W-:-:S05]  /*4e70*/  IMAD.X R17, R17, 0x1, R23, P4 ;  /* 0x0000000111117824 */ /* 0x000fca00020e0617 */
[----:B------:R-:W-:-:S13]  /*4e80*/  ISETP.GE.U32.AND.EX P1, PT, R17, UR5, PT, P1 ;  /* 0x0000000511007c0c */ /* 0x000fda000bf26110 */
[----:B------:R-:W-:Y:S05]  /*4e90*/  @P1 BRA `(.L_x_108) ;  /* 0x00000004005c1947 */ /* 0x000fea0003800000 */
[----:B------:R-:W0:Y:S01]  /*4ea0*/  S2R R11, SR_CTAID.X ;  /* 0x00000000000b7919 */ /* 0x000e220000002500 */
[----:B------:R-:W-:Y:S01]  /*4eb0*/  ULDC.64 UR4, c[0x0][0x628] ;  /* 0x00018a0000047ab9 */ /* 0x000fe20000000a00 */
[----:B------:R-:W1:Y:S01]  /*4ec0*/  LDC R12, c[0x0][0x144] ;  /* 0x00005100ff0c7b82 */ /* 0x000e620000000800 */
[----:B------:R-:W-:Y:S01]  /*4ed0*/  ISETP.NE.U32.AND P1, PT, RZ, UR4, PT ;  /* 0x00000004ff007c0c */ /* 0x000fe2000bf25070 */
[----:B------:R-:W2:Y:S01]  /*4ee0*/  S2R R9, SR_CTAID.Y ;  /* 0x0000000000097919 */ /* 0x000ea20000002600 */
[----:B------:R-:W-:Y:S01]  /*4ef0*/  ULDC UR6, c[0x0][0x150] ;  /* 0x0000540000067ab9 */ /* 0x000fe20000000800 */
[----:B------:R-:W-:Y:S01]  /*4f00*/  ULDC UR7, c[0x0][0x630] ;  /* 0x00018c0000077ab9 */ /* 0x000fe20000000800 */
[----:B------:R-:W-:Y:S01]  /*4f10*/  ISETP.NE.AND.EX P1, PT, RZ, UR5, PT, P1 ;  /* 0x00000005ff007c0c */ /* 0x000fe2000bf25310 */
[----:B------:R-:W-:Y:S01]  /*4f20*/  IMAD.MOV.U32 R2, RZ, RZ, R18 ;  /* 0x000000ffff027224 */ /* 0x000fe200078e0012 */
[----:B0-----:R-:W-:-:S05]  /*4f30*/  I2FP.F32.U32 R3, R11 ;  /* 0x0000000b00037245 */ /* 0x001fca0000201000 */
[----:B------:R-:W-:Y:S01]  /*4f40*/  FMUL R14, R3, UR6 ;  /* 0x00000006030e7c20 */ /* 0x000fe20008400000 */
[----:B------:R-:W-:-:S05]  /*4f50*/  IMAD.MOV.U32 R3, RZ, RZ, R17 ;  /* 0x000000ffff037224 */ /* 0x000fca00078e0011 */
[----:B--2---:R-:W-:Y:S05]  /*4f60*/  @!P1 BRA `(.L_x_109) ;  /* 0x0000000000289947 */ /* 0x004fea0003800000 */
[----:B------:R-:W-:Y:S02]  /*4f70*/  ULDC UR6, c[0x0][0x634] ;  /* 0x00018d0000067ab9 */ /* 0x000fe40000000800 */
[----:B------:R-:W-:-:S05]  /*4f80*/  IADD3 R3, P1, R18, UR6, RZ ;  /* 0x0000000612037c10 */ /* 0x000fca000ff3e0ff */
[----:B------:R-:W-:-:S04]  /*4f90*/  IMAD.X R13, RZ, RZ, R17, P1 ;  /* 0x000000ffff0d7224 */ /* 0x000fc800008e0611 */
[----:B------:R-:W-:-:S04]  /*4fa0*/  IMAD.WIDE.U32 R4, R13, UR4, RZ ;  /* 0x000000040d047c25 */ /* 0x000fc8000f8e00ff */
[----:B------:R-:W-:-:S04]  /*4fb0*/  IMAD.WIDE.U32 R4, P1, R3, UR5, R4 ;  /* 0x0000000503047c25 */ /* 0x000fc8000f820004 */
[----:B------:R-:W-:-:S04]  /*4fc0*/  IMAD.WIDE.U32 R2, R3, UR4, RZ ;  /* 0x0000000403027c25 */ /* 0x000fc8000f8e00ff */
[----:B------:R-:W-:Y:S01]  /*4fd0*/  IMAD.MOV.U32 R2, RZ, RZ, R5 ;  /* 0x000000ffff027224 */ /* 0x000fe200078e0005 */
[----:B------:R-:W-:Y:S01]  /*4fe0*/  IADD3 RZ, P3, R3, R4, RZ ;  /* 0x0000000403ff7210 */ /* 0x000fe20007f7e0ff */
[----:B------:R-:W-:-:S04]  /*4ff0*/  IMAD.X R3, RZ, RZ, RZ, P1 ;  /* 0x000000ffff037224 */ /* 0x000fc800008e06ff */
[----:B------:R-:W-:-:S08]  /*5000*/  IMAD.WIDE.U32.X R2, R13, UR5, R2, P3 ;  /* 0x000000050d027c25 */ /* 0x000fd000098e0402 */
.L_x_109:
[--C-:B------:R-:W-:Y:S01]  /*5010*/  SHF.R.U64 R10, R2, UR7, R3.reuse ;  /* 0x00000007020a7c19 */ /* 0x100fe20008001203 */
[----:B------:R-:W0:Y:S01]  /*5020*/  F2I.U32.TRUNC.NTZ R14, R14 ;  /* 0x0000000e000e7305 */ /* 0x000e22000020f000 */
[----:B------:R-:W-:Y:S01]  /*5030*/  SHF.R.U32.HI R2, RZ, UR7, R3 ;  /* 0x00000007ff027c19 */ /* 0x000fe20008011603 */
[----:B------:R-:W-:Y:S01]  /*5040*/  ULDC.64 UR4, c[0x0][0x620] ;  /* 0x0001880000047ab9 */ /* 0x000fe20000000a00 */
[----:B------:R-:W-:Y:S01]  /*5050*/  IADD3 R5, P1, RZ, -R10, RZ ;  /* 0x8000000aff057210 */ /* 0x000fe20007f3e0ff */
[----:B------:R-:W-:Y:S01]  /*5060*/  IMAD.MOV.U32 R3, RZ, RZ, R17 ;  /* 0x000000ffff037224 */ /* 0x000fe200078e0011 */
[----:B------:R-:W-:-:S03]  /*5070*/  ULDC.64 UR6, c[0x0][0x640] ;  /* 0x0001900000067ab9 */ /* 0x000fc60000000a00 */
[----:B------:R-:W-:Y:S01]  /*5080*/  IMAD.X R2, RZ, RZ, ~R2, P1 ;  /* 0x000000ffff027224 */ /* 0x000fe200008e0e02 */
[----:B------:R-:W-:-:S03]  /*5090*/  ISETP.NE.U32.AND P1, PT, RZ, UR6, PT ;  /* 0x00000006ff007c0c */ /* 0x000fc6000bf25070 */
[----:B------:R-:W-:Y:S01]  /*50a0*/  IMAD R4, R2, UR4, RZ ;  /* 0x0000000402047c24 */ /* 0x000fe2000f8e02ff */
[----:B------:R-:W-:Y:S01]  /*50b0*/  ISETP.NE.AND.EX P1, PT, RZ, UR7, PT, P1 ;  /* 0x00000007ff007c0c */ /* 0x000fe2000bf25310 */
[----:B------:R-:W-:-:S04]  /*50c0*/  IMAD.MOV.U32 R2, RZ, RZ, R18 ;  /* 0x000000ffff027224 */ /* 0x000fc800078e0012 */
[----:B------:R-:W-:Y:S01]  /*50d0*/  IMAD.WIDE.U32 R2, R5, UR4, R2 ;  /* 0x0000000405027c25 */ /* 0x000fe2000f8e0002 */
[----:B------:R-:W-:-:S03]  /*50e0*/  ULDC UR4, c[0x0][0x618] ;  /* 0x0001860000047ab9 */ /* 0x000fc60000000800 */
[----:B------:R-:W-:Y:S01]  /*50f0*/  IMAD R5, R5, UR5, R4 ;  /* 0x0000000505057c24 */ /* 0x000fe2000f8e0204 */
[----:B------:R-:W-:Y:S01]  /*5100*/  ULDC UR5, c[0x0][0x154] ;  /* 0x0000550000057ab9 */ /* 0x000fe20000000800 */
[----:B0-----:R-:W-:Y:S02]  /*5110*/  IMAD.MOV R4, RZ, RZ, -R14 ;  /* 0x000000ffff047224 */ /* 0x001fe400078e0a0e */
[----:B------:R-:W0:Y:S01]  /*5120*/  LDC R14, c[0x0][0x148] ;  /* 0x00005200ff0e7b82 */ /* 0x000e220000000800 */
[----:B------:R-:W-:Y:S02]  /*5130*/  IMAD.IADD R3, R3, 0x1, R5 ;  /* 0x0000000103037824 */ /* 0x000fe400078e0205 */
[----:B-1----:R-:W-:Y:S01]  /*5140*/  IMAD R11, R12, R4, R11 ;  /* 0x000000040c0b7224 */ /* 0x002fe200078e020b */
[----:B------:R-:W-:Y:S02]  /*5150*/  I2FP.F32.U32 R4, R9 ;  /* 0x0000000900047245 */ /* 0x000fe40000201000 */
[----:B------:R-:W-:-:S02]  /*5160*/  SHF.R.U64 R12, R2, UR4, R3 ;  /* 0x00000004020c7c19 */ /* 0x000fc40008001203 */
[----:B------:R-:W-:Y:S01]  /*5170*/  SHF.R.U32.HI R3, RZ, UR4, R3 ;  /* 0x00000004ff037c19 */ /* 0x000fe20008011603 */
[----:B------:R-:W-:Y:S01]  /*5180*/  FMUL R4, R4, UR5 ;  /* 0x0000000504047c20 */ /* 0x000fe20008400000 */
[----:B------:R-:W-:Y:S02]  /*5190*/  ULDC UR4, c[0x0][0x608] ;  /* 0x0001820000047ab9 */ /* 0x000fe40000000800 */
[--C-:B------:R-:W-:Y:S01]  /*51a0*/  SHF.R.U64 R15, R12, UR4, R3.reuse ;  /* 0x000000040c0f7c19 */ /* 0x100fe20008001203 */
[----:B------:R1:W2:Y:S01]  /*51b0*/  F2I.U32.TRUNC.NTZ R20, R4 ;  /* 0x0000000400147305 */ /* 0x0002a2000020f000 */
[----:B------:R-:W-:Y:S01]  /*51c0*/  SHF.R.U32.HI R2, RZ, UR4, R3 ;  /* 0x00000004ff027c19 */ /* 0x000fe20008011603 */
[----:B------:R-:W-:-:S03]  /*51d0*/  ULDC UR4, c[0x0][0x658] ;  /* 0x0001960000047ab9 */ /* 0x000fc60000000800 */
[--C-:B------:R-:W-:Y:S02]  /*51e0*/  SHF.R.U64 R13, R15, UR4, R2.reuse ;  /* 0x000000040f0d7c19 */ /* 0x100fe40008001202 */
[----:B------:R-:W-:-:S03]  /*51f0*/  SHF.R.U32.HI R19, RZ, UR4, R2 ;  /* 0x00000004ff137c19 */ /* 0x000fc60008011602 */
[----:B------:R-:W-:Y:S02]  /*5200*/  IMAD.MOV.U32 R2, RZ, RZ, R13 ;  /* 0x000000ffff027224 */ /* 0x000fe400078e000d */
[----:B------:R-:W-:Y:S01]  /*5210*/  IMAD.MOV.U32 R3, RZ, RZ, R19 ;  /* 0x000000ffff037224 */ /* 0x000fe200078e0013 */
[----:B-1----:R-:W-:Y:S06]  /*5220*/  @!P1 BRA `(.L_x_110) ;  /* 0x0000000000289947 */ /* 0x002fec0003800000 */
        /* <DEDUP_REMOVED lines=10> */
.L_x_110:
[----:B------:R-:W1:Y:S01]  /*52d0*/  LDC R4, c[0x0][0x65c] ;  /* 0x00019700ff047b82 */ /* 0x000e620000000800 */
[----:B------:R-:W-:Y:S01]  /*52e0*/  ULDC UR4, c[0x0][0x648] ;  /* 0x0001920000047ab9 */ /* 0x000fe20000000800 */
[----:B------:R-:W-:Y:S01]  /*52f0*/  LOP3.LUT R15, R15, UR16, RZ, 0xc0, !PT ;  /* 0x000000100f0f7c12 */ /* 0x000fe2000f8ec0ff */
[----:B--2---:R-:W-:Y:S01]  /*5300*/  IMAD.MOV R20, RZ, RZ, -R20 ;  /* 0x000000ffff147224 */ /* 0x004fe200078e0a14 */
[----:B------:R-:W-:Y:S01]  /*5310*/  SHF.R.U64 R2, R2, UR4, R3 ;  /* 0x0000000402027c19 */ /* 0x000fe20008001203 */
[----:B------:R-:W-:Y:S01]  /*5320*/  ULDC UR4, c[0x0][0x638] ;  /* 0x00018e0000047ab9 */ /* 0x000fe20000000800 */
[----:B------:R-:W-:Y:S01]  /*5330*/  LOP3.LUT R12, R12, UR15, RZ, 0xc0, !PT ;  /* 0x0000000f0c0c7c12 */ /* 0x000fe2000f8ec0ff */
[----:B------:R-:W-:Y:S01]  /*5340*/  ULDC UR5, c[0x0][0x610] ;  /* 0x0001840000057ab9 */ /* 0x000fe20000000800 */
[----:B------:R-:W-:Y:S01]  /*5350*/  IMAD.MOV.U32 R3, RZ, RZ, 0x1 ;  /* 0x00000001ff037424 */ /* 0x000fe200078e00ff */
[----:B-1----:R-:W-:Y:S01]  /*5360*/  ISETP.NE.AND P1, PT, R4, 0x1, PT ;  /* 0x000000010400780c */ /* 0x002fe20003f25270 */
[----:B------:R-:W-:-:S02]  /*5370*/  IMAD.MOV R4, RZ, RZ, -R2 ;  /* 0x000000ffff047224 */ /* 0x000fc400078e0a02 */
[----:B------:R-:W-:Y:S02]  /*5380*/  IMAD R2, R2, UR17, R15 ;  /* 0x0000001102027c24 */ /* 0x000fe4000f8e020f */
[----:B------:R-:W-:Y:S01]  /*5390*/  IMAD R13, R4, UR4, R13 ;  /* 0x00000004040d7c24 */ /* 0x000fe2000f8e020d */
[----:B------:R-:W-:-:S07]  /*53a0*/  ULDC UR4, c[0x0][0x600] ;  /* 0x0001800000047ab9 */ /* 0x000fce0000000800 */
[----:B0-----:R-:W-:-:S04]  /*53b0*/  @P1 IMAD R11, R14, R20, R9 ;  /* 0x000000140e0b1224 */ /* 0x001fc800078e0209 */
[----:B------:R-:W-:Y:S02]  /*53c0*/  IMAD R11, R2, UR5, R11 ;  /* 0x00000005020b7c24 */ /* 0x000fe4000f8e020b */
[----:B------:R-:W-:-:S05]  /*53d0*/  IMAD R2, R13, UR4, R12 ;  /* 0x000000040d027c24 */ /* 0x000fca000f8e020c */
[----:B------:R-:W-:Y:S02]  /*53e0*/  SEL R22, R2, R11, !P1 ;  /* 0x0000000b02167207 */ /* 0x000fe40004800000 */
[----:B------:R-:W-:Y:S01]  /*53f0*/  SEL R19, R11, R2, !P1 ;  /* 0x000000020b137207 */ /* 0x000fe20004800000 */
[----:B------:R-:W-:-:S07]  /*5400*/  IMAD.MOV.U32 R2, RZ, RZ, R10 ;  /* 0x000000ffff027224 */ /* 0x000fce00078e000a */
.L_x_108:
[----:B------:R-:W-:Y:S05]  /*5410*/  BSYNC B1 ;  /* 0x0000000000017941 */ /* 0x000fea0003800000 */
.L_x_107:
[----:B------:R-:W-:-:S13]  /*5420*/  LOP3.LUT P1, RZ, R3, 0xff, RZ, 0xc0, !PT ;  /* 0x000000ff03ff7812 */ /* 0x000fda000782c0ff */
[----:B------:R-:W-:Y:S05]  /*5430*/  @P1 BRA `(.L_x_111) ;  /* 0xfffffff400381947 */ /* 0x000fea000383ffff */
[----:B------:R-:W-:Y:S05]  /*5440*/  BSYNC B0 ;  /* 0x0000000000007941 */ /* 0x000fea0003800000 */
.L_x_99:
[----:B------:R-:W-:-:S03]  /*5450*/  UMOV UR4, 0xffffffff ;  /* 0xffffffff00047882 */ /* 0x000fc60000000000 */
[----:B------:R-:W-:Y:S05]  /*5460*/  BRA.DIV UR4, `(.L_x_112) ;  /* 0x00000006041c7947 */ /* 0x000fea000b800000 */
[----:B------:R-:W-:-:S13]  /*5470*/  ELECT P6, URZ, PT ;  /* 0x00000000003f782f */ /* 0x000fda00038c0000 */
.L_x_127:
[----:B------:R-:W-:Y:S04]  /*5480*/  BSSY B0, `(.L_x_113) ;  /* 0x0000022000007945 */ /* 0x000fe80003800000 */
[----:B------:R-:W-:Y:S05]  /*5490*/  @!P6 BRA `(.L_x_114) ;  /* 0x000000000080e947 */ /* 0x000fea0003800000 */
[----:B------:R-:W-:-:S04]  /*54a0*/  LOP3.LUT R16, R16, 0x2, RZ, 0xfc, !PT ;  /* 0x0000000210107812 */ /* 0x000fc800078efcff */
[----:B------:R-:W-:-:S13]  /*54b0*/  ISETP.NE.AND P0, PT, R16, 0x3, PT ;  /* 0x000000031000780c */ /* 0x000fda0003f05270 */
[----:B------:R-:W-:Y:S05]  /*54c0*/  @!P0 BRA `(.L_x_115) ;  /* 0x0000000000048947 */ /* 0x000fea0003800000 */
[----:B------:R-:W-:Y:S01]  /*54d0*/  BPT.TRAP 0x1 ;  /* 0x000000040000795c */ /* 0x000fe20000300000 */
.L_x_115:
[----:B------:R-:W0:Y:S01]  /*54e0*/  S2R R3, SR_CgaCtaId ;  /* 0x0000000000037919 */ /* 0x000e220000008800 */
[----:B------:R-:W-:Y:S02]  /*54f0*/  MOV R2, 0x400 ;  /* 0x0000040000027802 */ /* 0x000fe40000000f00 */
[----:B------:R-:W-:Y:S02]  /*5500*/  SHF.L.U32 R4, R0, 0x1f, RZ ;  /* 0x0000001f00047819 */ /* 0x000fe400000006ff */
[----:B0-----:R-:W-:-:S05]  /*5510*/  LEA R2, R3, R2, 0x18 ;  /* 0x0000000203027211 */ /* 0x001fca00078ec0ff */
[----:B------:R-:W-:-:S04]  /*5520*/  VIADD R2, R2, 0x18 ;  /* 0x0000001802027836 */ /* 0x000fc80000000000 */
[C---:B------:R-:W-:Y:S02]  /*5530*/  IMAD R9, R7.reuse, 0x8, R2 ;  /* 0x0000000807097824 */ /* 0x040fe400078e0202 */
[----:B------:R-:W-:Y:S02]  /*5540*/  VIADD R7, R7, 0x1 ;  /* 0x0000000107077836 */ /* 0x000fe40000000000 */
[----:B------:R-:W0:Y:S03]  /*5550*/  SYNCS.PHASECHK.TRANS64.TRYWAIT P0, [R9+URZ], R4 ;  /* 0x00000004090075a7 */ /* 0x000e26000800017f */
[----:B------:R-:W-:-:S04]  /*5560*/  ISETP.NE.AND P1, PT, R7, 0x3, PT ;  /* 0x000000030700780c */ /* 0x000fc80003f25270 */
[----:B------:R-:W-:Y:S02]  /*5570*/  SEL R3, RZ, 0x1, P1 ;  /* 0x00000001ff037807 */ /* 0x000fe40000800000 */
[----:B------:R-:W-:Y:S02]  /*5580*/  SEL R7, R7, RZ, P1 ;  /* 0x000000ff07077207 */ /* 0x000fe40000800000 */
[----:B------:R-:W-:-:S03]  /*5590*/  LOP3.LUT R11, R0, R3, RZ, 0x3c, !PT ;  /* 0x00000003000b7212 */ /* 0x000fc600078e3cff */
[----:B------:R-:W-:Y:S01]  /*55a0*/  IMAD R6, R7, 0x8, R2 ;  /* 0x0000000807067824 */ /* 0x000fe200078e0202 */
[----:B------:R-:W-:Y:S01]  /*55b0*/  SHF.L.U32 R5, R11, 0x1f, RZ ;  /* 0x0000001f0b057819 */ /* 0x000fe200000006ff */
[----:B0-----:R-:W-:Y:S06]  /*55c0*/  @!P0 BRA `(.L_x_116) ;  /* 0x0000000000e48947 */ /* 0x001fec0003800000 */
.L_x_128:
[----:B------:R-:W1:Y:S01]  /*55d0*/  SYNCS.PHASECHK.TRANS64.TRYWAIT P0, [R6+URZ], R5 ;  /* 0x00000005060075a7 */ /* 0x000e62000800017f */
[----:B------:R-:W-:-:S05]  /*55e0*/  VIADD R0, R7, 0x1 ;  /* 0x0000000107007836 */ /* 0x000fca0000000000 */
[----:B------:R-:W-:-:S04]  /*55f0*/  ISETP.NE.AND P1, PT, R0, 0x3, PT ;  /* 0x000000030000780c */ /* 0x000fc80003f25270 */
[----:B0-----:R-:W-:Y:S02]  /*5600*/  SEL R4, RZ, 0x1, P1 ;  /* 0x00000001ff047807 */ /* 0x001fe40000800000 */
[----:B------:R-:W-:Y:S02]  /*5610*/  SEL R3, R0, RZ, P1 ;  /* 0x000000ff00037207 */ /* 0x000fe40000800000 */
[----:B------:R-:W-:Y:S01]  /*5620*/  LOP3.LUT R0, R11, R4, RZ, 0x3c, !PT ;  /* 0x000000040b007212 */ /* 0x000fe200078e3cff */
[----:B-1----:R-:W-:Y:S06]  /*5630*/  @!P0 BRA `(.L_x_117) ;  /* 0x0000000000dc8947 */ /* 0x002fec0003800000 */
.L_x_129:
[----:B------:R-:W-:Y:S01]  /*5640*/  IMAD R3, R3, 0x8, R2 ;  /* 0x0000000803037824 */ /* 0x000fe200078e0202 */
[----:B------:R-:W-:-:S07]  /*5650*/  SHF.L.U32 R0, R0, 0x1f, RZ ;  /* 0x0000001f00007819 */ /* 0x000fce00000006ff */
.L_x_118:
[----:B-1----:R1:W2:Y:S02]  /*5660*/  SYNCS.PHASECHK.TRANS64.TRYWAIT P0, [R3+URZ], R0 ;  /* 0x00000000030075a7 */ /* 0x0022a4000800017f */
[----:B--2---:R-:W-:Y:S05]  /*5670*/  @!P0 NANOSLEEP.SYNCS 0x989680 ;  /* 0x009896800000895d */ /* 0x004fea0003900000 */
[----:B------:R-:W2:Y:S02]  /*5680*/  @!P0 SYNCS.PHASECHK.TRANS64 P0, [R3+URZ], R0 ;  /* 0x00000000030085a7 */ /* 0x000ea4000800007f */
[----:B--2---:R-:W-:Y:S05]  /*5690*/  @!P0 BRA `(.L_x_118) ;  /* 0xfffffffc00f08947 */ /* 0x004fea000383ffff */
.L_x_114:
[----:B------:R-:W-:Y:S05]  /*56a0*/  BSYNC B0 ;  /* 0x0000000000007941 */ /* 0x000fea0003800000 */
.L_x_113:
[----:B------:R-:W-:Y:S05]  /*56b0*/  EXIT ;  /* 0x000000000000794d */ /* 0x000fea0003800000 */
.L_x_15:
[----:B-1----:R1:W2:Y:S02]  /*56c0*/  SYNCS.PHASECHK.TRANS64.TRYWAIT P0, [R63+URZ], R0 ;  /* 0x000000003f0075a7 */ /* 0x0022a4000800017f */
[----:B--2---:R-:W-:Y:S05]  /*56d0*/  @!P0 NANOSLEEP.SYNCS 0x989680 ;  /* 0x009896800000895d */ /* 0x004fea0003900000 */
[----:B------:R-:W2:Y:S02]  /*56e0*/  @!P0 SYNCS.PHASECHK.TRANS64 P0, [R63+URZ], R0 ;  /* 0x000000003f0085a7 */ /* 0x000ea4000800007f */
[----:B--2---:R-:W-:Y:S05]  /*56f0*/  @!P0 BRA `(.L_x_15) ;  /* 0xfffffffc00f08947 */ /* 0x004fea000383ffff */
[----:B------:R-:W-:Y:S05]  /*5700*/  BRA `(.L_x_119) ;  /* 0xffffffbc00747947 */ /* 0x000fea000383ffff */
.L_x_20:
[----:B--2---:R2:W3:Y:S02]  /*5710*/  SYNCS.PHASECHK.TRANS64.TRYWAIT P1, [R3+URZ], R0 ;  /* 0x00000000030075a7 */ /* 0x0044e4000802017f */
[----:B---3--:R-:W-:Y:S05]  /*5720*/  @!P1 NANOSLEEP.SYNCS 0x989680 ;  /* 0x009896800000995d */ /* 0x008fea0003900000 */
[----:B------:R-:W3:Y:S02]  /*5730*/  @!P1 SYNCS.PHASECHK.TRANS64 P1, [R3+URZ], R0 ;  /* 0x00000000030095a7 */ /* 0x000ee4000802007f */
[----:B---3--:R-:W-:Y:S05]  /*5740*/  @!P1 BRA `(.L_x_20) ;  /* 0xfffffffc00f09947 */ /* 0x008fea000383ffff */
[----:B------:R-:W-:Y:S05]  /*5750*/  BRA `(.L_x_19) ;  /* 0xffffffbc00d87947 */ /* 0x000fea000383ffff */
.L_x_25:
[----:B--2---:R-:W-:-:S04]  /*5760*/  IMAD.U32 R4, RZ, RZ, UR4 ;  /* 0x00000004ff047e24 */ /* 0x004fc8000f8e00ff */
[----:B------:R2:W3:Y:S03]  /*5770*/  SYNCS.PHASECHK.TRANS64.TRYWAIT P1, [R4+URZ], R3 ;  /* 0x00000003040075a7 */ /* 0x0004e6000802017f */
[----:B---3--:R-:W-:Y:S05]  /*5780*/  @!P1 NANOSLEEP.SYNCS 0x989680 ;  /* 0x009896800000995d */ /* 0x008fea0003900000 */
[----:B------:R-:W3:Y:S02]  /*5790*/  @!P1 SYNCS.PHASECHK.TRANS64 P1, [R4+URZ], R3 ;  /* 0x00000003040095a7 */ /* 0x000ee4000802007f */
[----:B---3--:R-:W-:Y:S05]  /*57a0*/  @!P1 BRA `(.L_x_25) ;  /* 0xfffffffc00ec9947 */ /* 0x008fea000383ffff */
[----:B------:R-:W-:Y:S05]  /*57b0*/  BRA `(.L_x_24) ;  /* 0xffffffc000507947 */ /* 0x000fea000383ffff */
.L_x_31:
[----:B---3--:R3:W4:Y:S02]  /*57c0*/  SYNCS.PHASECHK.TRANS64.TRYWAIT P0, [R63+URZ+0x10], R0 ;  /* 0x000010003f0075a7 */ /* 0x008724000800017f */
[----:B----4-:R-:W-:Y:S05]  /*57d0*/  @!P0 NANOSLEEP.SYNCS 0x989680 ;  /* 0x009896800000895d */ /* 0x010fea0003900000 */
[----:B------:R-:W4:Y:S02]  /*57e0*/  @!P0 SYNCS.PHASECHK.TRANS64 P0, [R63+URZ+0x10], R0 ;  /* 0x000010003f0085a7 */ /* 0x000f24000800007f */
[----:B----4-:R-:W-:Y:S05]  /*57f0*/  @!P0 BRA `(.L_x_31) ;  /* 0xfffffffc00f08947 */ /* 0x010fea000383ffff */
[----:B------:R-:W-:Y:S05]  /*5800*/  BRA `(.L_x_120) ;  /* 0xffffffc400487947 */ /* 0x000fea000383ffff */
.L_x_100:
[----:B------:R-:W-:Y:S01]  /*5810*/  BSSY B1, `(.L_x_121) ;  /* 0x0000006000017945 */ /* 0x000fe20003800000 */
[----:B------:R-:W-:-:S07]  /*5820*/  IMAD.MOV.U32 R15, RZ, RZ, -0x1 ;  /* 0xffffffffff0f7424 */ /* 0x000fce00078e00ff */
[----:B-----5:R-:W-:Y:S05]  /*5830*/  WARPSYNC.COLLECTIVE R15, `(.L_x_122) ;  /* 0x000000000f0c7348 */ /* 0x020fea0003c00000 */
[----:B------:R-:W-:Y:S02]  /*5840*/  ELECT P6, UR62, PT ;  /* 0x00000000003e782f */ /* 0x000fe400038c0000 */
[----:B------:R-:W-:Y:S01]  /*5850*/  MOV R14, UR62 ;  /* 0x0000003e000e7c02 */ /* 0x000fe20008000f00 */
[----:B-----5:R-:W-:Y:S10]  /*5860*/  ENDCOLLECTIVE ;  /* 0x000000000000791b */ /* 0x020ff40003800000 */
.L_x_122:
[----:B------:R-:W-:Y:S05]  /*5870*/  BSYNC B1 ;  /* 0x0000000000017941 */ /* 0x000fea0003800000 */
.L_x_121:
[----:B------:R-:W-:Y:S05]  /*5880*/  BRA `(.L_x_123) ;  /* 0xfffffff000307947 */ /* 0x000fea000383ffff */
.L_x_103:
[----:B0-----:R0:W1:Y:S02]  /*5890*/  SYNCS.PHASECHK.TRANS64.TRYWAIT P1, [R10+URZ+0x18], R5 ;  /* 0x000018050a0075a7 */ /* 0x001064000802017f */
[----:B-1----:R-:W-:Y:S05]  /*58a0*/  @!P1 NANOSLEEP.SYNCS 0x989680 ;  /* 0x009896800000995d */ /* 0x002fea0003900000 */
[----:B------:R-:W1:Y:S02]  /*58b0*/  @!P1 SYNCS.PHASECHK.TRANS64 P1, [R10+URZ+0x18], R5 ;  /* 0x000018050a0095a7 */ /* 0x000e64000802007f */
[----:B-1----:R-:W-:Y:S05]  /*58c0*/  @!P1 BRA `(.L_x_103) ;  /* 0xfffffffc00f09947 */ /* 0x002fea000383ffff */
[----:B------:R-:W-:Y:S05]  /*58d0*/  BRA `(.L_x_124) ;  /* 0xfffffff000647947 */ /* 0x000fea000383ffff */
.L_x_112:
[----:B------:R-:W-:Y:S01]  /*58e0*/  BSSY B0, `(.L_x_125) ;  /* 0x0000006000007945 */ /* 0x000fe20003800000 */
[----:B------:R-:W-:-:S07]  /*58f0*/  IMAD.MOV.U32 R15, RZ, RZ, -0x1 ;  /* 0xffffffffff0f7424 */ /* 0x000fce00078e00ff */
[----:B-----5:R-:W-:Y:S05]  /*5900*/  WARPSYNC.COLLECTIVE R15, `(.L_x_126) ;  /* 0x000000000f0c7348 */ /* 0x020fea0003c00000 */
[----:B------:R-:W-:Y:S02]  /*5910*/  ELECT P6, UR62, PT ;  /* 0x00000000003e782f */ /* 0x000fe400038c0000 */
[----:B------:R-:W-:Y:S01]  /*5920*/  MOV R14, UR62 ;  /* 0x0000003e000e7c02 */ /* 0x000fe20008000f00 */
[----:B-----5:R-:W-:Y:S10]  /*5930*/  ENDCOLLECTIVE ;  /* 0x000000000000791b */ /* 0x020ff40003800000 */
.L_x_126:
[----:B------:R-:W-:Y:S05]  /*5940*/  BSYNC B0 ;  /* 0x0000000000007941 */ /* 0x000fea0003800000 */
.L_x_125:
[----:B------:R-:W-:Y:S05]  /*5950*/  BRA `(.L_x_127) ;  /* 0xfffffff800c87947 */ /* 0x000fea000383ffff */
.L_x_116:
[----:B0-----:R0:W1:Y:S02]  /*5960*/  SYNCS.PHASECHK.TRANS64.TRYWAIT P0, [R9+URZ], R4 ;  /* 0x00000004090075a7 */ /* 0x001064000800017f */
[----:B-1----:R-:W-:Y:S05]  /*5970*/  @!P0 NANOSLEEP.SYNCS 0x989680 ;  /* 0x009896800000895d */ /* 0x002fea0003900000 */
[----:B------:R-:W1:Y:S02]  /*5980*/  @!P0 SYNCS.PHASECHK.TRANS64 P0, [R9+URZ], R4 ;  /* 0x00000004090085a7 */ /* 0x000e64000800007f */
[----:B-1----:R-:W-:Y:S05]  /*5990*/  @!P0 BRA `(.L_x_116) ;  /* 0xfffffffc00f08947 */ /* 0x002fea000383ffff */
[----:B------:R-:W-:Y:S05]  /*59a0*/  BRA `(.L_x_128) ;  /* 0xfffffffc00087947 */ /* 0x000fea000383ffff */
.L_x_117:
[----:B0-----:R0:W1:Y:S02]  /*59b0*/  SYNCS.PHASECHK.TRANS64.TRYWAIT P0, [R6+URZ], R5 ;  /* 0x00000005060075a7 */ /* 0x001064000800017f */
[----:B-1----:R-:W-:Y:S05]  /*59c0*/  @!P0 NANOSLEEP.SYNCS 0x989680 ;  /* 0x009896800000895d */ /* 0x002fea0003900000 */
[----:B------:R-:W1:Y:S02]  /*59d0*/  @!P0 SYNCS.PHASECHK.TRANS64 P0, [R6+URZ], R5 ;  /* 0x00000005060085a7 */ /* 0x000e64000800007f */
[----:B-1----:R-:W-:Y:S05]  /*59e0*/  @!P0 BRA `(.L_x_117) ;  /* 0xfffffffc00f08947 */ /* 0x002fea000383ffff */
[----:B------:R-:W-:Y:S05]  /*59f0*/  BRA `(.L_x_129) ;  /* 0xfffffffc00107947 */ /* 0x000fea000383ffff */
.L_x_130:
[----:B------:R-:W-:-:S00]  /*5a00*/  BRA `(.L_x_130) ;  /* 0xfffffffc00fc7947 */ /* 0x000fc0000383ffff */
[----:B------:R-:W-:-:S00]  /*5a10*/  NOP ;  /* 0x0000000000007918 */ /* 0x000fc00000000000 */
        /* <DEDUP_REMOVED lines=14> */
.L_x_131:


//--------------------- .nv.global.init           --------------------------
	.section	.nv.global.init,"aw",@progbits
.nv.global.init:
	.type		$str$22,@object
	.size		$str$22,($str$23 - $str$22)
$str$22:
        /*0000*/ 	.byte	0x6b, 0x5f, 0x74, 0x69, 0x6c, 0x65, 0x5f, 0x63, 0x6f, 0x75, 0x6e, 0x74, 0x20, 0x3e, 0x3d, 0x20
        /*0010*/ 	.byte	0x31, 0x00
	.type		$str$23,@object
	.size		$str$23,(__unnamed_1 - $str$23)
$str$23:
        /*0012*/ 	.byte	0x2f, 0x74, 0x6d, 0x70, 0x2f, 0x63, 0x75, 0x74, 0x6c, 0x61, 0x73, 0x73, 0x5f, 0x73, 0x77, 0x65
        /*0022*/ 	.byte	0x65, 0x70, 0x5f, 0x73, 0x72, 0x63, 0x2f, 0x69, 0x6e, 0x63, 0x6c, 0x75, 0x64, 0x65, 0x2f, 0x63
        /*0032*/ 	.byte	0x75, 0x74, 0x6c, 0x61, 0x73, 0x73, 0x2f, 0x67, 0x65, 0x6d, 0x6d, 0x2f, 0x63, 0x6f, 0x6c, 0x6c
        /*0042*/ 	.byte	0x65, 0x63, 0x74, 0x69, 0x76, 0x65, 0x2f, 0x73, 0x6d, 0x39, 0x30, 0x5f, 0x6d, 0x6d, 0x61, 0x5f
        /*0052*/ 	.byte	0x74, 0x6d, 0x61, 0x5f, 0x67, 0x6d, 0x6d, 0x61, 0x5f, 0x73, 0x73, 0x5f, 0x77, 0x61, 0x72, 0x70
        /*0062*/ 	.byte	0x73, 0x70, 0x65, 0x63, 0x69, 0x61, 0x6c, 0x69, 0x7a, 0x65, 0x64, 0x2e, 0x68, 0x70, 0x70, 0x00
	.type		__unnamed_1,@object
	.size		__unnamed_1,(.L_0 - __unnamed_1)
__unnamed_1:
        /*0072*/ 	.byte	0x76, 0x6f, 0x69, 0x64, 0x20, 0x63, 0x75, 0x74, 0x6c, 0x61, 0x73, 0x73, 0x3a, 0x3a, 0x67, 0x65
        /* <DEDUP_REMOVED lines=179> */
        /*0bb2*/ 	.byte	0x74, 0x65, 0x3a, 0x3a, 0x69, 0x64, 0x65, 0x6e, 0x74, 0x69, 0x74, 0x79, 0x5d, 0x00
.L_0:


//--------------------- .nv.shared._ZN7cutlass13device_kernelINS_4gemm6kernel13GemmUniversalIN4cute5tupleIJiiiiEEENS1_10collective13CollectiveMmaINS1_34MainloopSm90TmaGmmaWarpSpecializedILi3ENS5_IJNS4_1CILi1EEESB_SB_EEENS1_32KernelTmaWarpSpecializedPingpongEEENS5_IJNSA_ILi64EEESF_NSA_ILi32EEEEEENS_10bfloat16_tENS5_IJlSB_lEEESI_SJ_NS4_8TiledMMAINS4_8MMA_AtomIJNS4_4SM904GMMA27MMA_64x64x16_F32BF16BF16_SSILNSN_5MajorE0ELSP_0ELNSN_7ScaleInE1ELSQ_1EEEEEENS4_6LayoutISC_NS5_IJNSA_ILi0EEESU_SU_EEEEENS5_IJNS4_10UnderscoreESX_SX_EEEEENS4_13SM90_TMA_LOADENS4_14ComposedLayoutINS4_7SwizzleILi2ELi4ELi3EEENS4_18smem_ptr_flag_bitsILi16EEENST_INS5_IJNSA_ILi8EEESG_EEENS5_IJSG_SB_EEEEEEEvNS4_8identityES10_S1A_vS1B_EENS_8epilogue10collective6detail29Sm90TmaWarpSpecializedAdapterINS1E_15DefaultEpilogueISI_SJ_SJ_NS1D_6thread17LinearCombinationISI_Li1EffLNS1I_9ScaleType4KindE0ELNS_15FloatRoundStyleE2ESI_EENS1_15EpilogueDefaultEEEEEvvEEEEvNT_6ParamsE --------------------------
	.section	.nv.shared._ZN7cutlass13device_kernelINS_4gemm6kernel13GemmUniversalIN4cute5tupleIJiiiiEEENS1_10collective13CollectiveMmaINS1_34MainloopSm90TmaGmmaWarpSpecializedILi3ENS5_IJNS4_1CILi1EEESB_SB_EEENS1_32KernelTmaWarpSpecializedPingpongEEENS5_IJNSA_ILi64EEESF_NSA_ILi32EEEEEENS_10bfloat16_tENS5_IJlSB_lEEESI_SJ_NS4_8TiledMMAINS4_8MMA_AtomIJNS4_4SM904GMMA27MMA_64x64x16_F32BF16BF16_SSILNSN_5MajorE0ELSP_0ELNSN_7ScaleInE1ELSQ_1EEEEEENS4_6LayoutISC_NS5_IJNSA_ILi0EEESU_SU_EEEEENS5_IJNS4_10UnderscoreESX_SX_EEEEENS4_13SM90_TMA_LOADENS4_14ComposedLayoutINS4_7SwizzleILi2ELi4ELi3EEENS4_18smem_ptr_flag_bitsILi16EEENST_INS5_IJNSA_ILi8EEESG_EEENS5_IJSG_SB_EEEEEEEvNS4_8identityES10_S1A_vS1B_EENS_8epilogue10collective6detail29Sm90TmaWarpSpecializedAdapterINS1E_15DefaultEpilogueISI_SJ_SJ_NS1D_6thread17LinearCombinationISI_Li1EffLNS1I_9ScaleType4KindE0ELNS_15FloatRoundStyleE2ESI_EENS1_15EpilogueDefaultEEEEEvvEEEEvNT_6ParamsE,"aw",@nobits
	.sectionflags	@""
	.align	16
	.zero		1024


//--------------------- .nv.shared.reserved.0     --------------------------
	.section	.nv.shared.reserved.0,"aw",@nobits
	.weak		__nv_reservedSMEM_offset_0_alias
	.size		__nv_reservedSMEM_offset_0_alias, 0, 0
	.other		__nv_reservedSMEM_offset_0_alias,@"STO_CUDA_RESERVED_SHARED STV_DEFAULT"
__nv_reservedSMEM_offset_0_alias:
	.zero		0


//--------------------- .nv.global                --------------------------
	.section	.nv.global,"aw",@nobits
.nv.global:
	.type		_ZN39_INTERNAL_57f6973c_4_k_cu_7efec726_28514cute1_E,@object
	.size		_ZN39_INTERNAL_57f6973c_4_k_cu_7efec726_28514cute1_E,(_ZN39_INTERNAL_57f6973c_4_k_cu_7efec726_28514cuda3std3__45__cpo6cbeginE - _ZN39_INTERNAL_57f6973c_4_k_cu_7efec726_28514cute1_E)
_ZN39_INTERNAL_57f6973c_4_k_cu_7efec726_28514cute1_E:
	.zero		1
	.type		_ZN39_INTERNAL_57f6973c_4_k_cu_7efec726_28514cuda3std3__45__cpo6cbeginE,@object
	.size		_ZN39_INTERNAL_57f6973c_4_k_cu_7efec726_28514cuda3std3__45__cpo6cbeginE,(_ZN39_INTERNAL_57f6973c_4_k_cu_7efec726_28514cuda3std3__48in_placeE - _ZN39_INTERNAL_57f6973c_4_k_cu_7efec726_28514cuda3std3__45__cpo6cbeginE)
_ZN39_INTERNAL_57f6973c_4_k_cu_7efec726_28514cuda3std3__45__cpo6cbeginE:
	.zero		1
	.type		_ZN39_INTERNAL_57f6973c_4_k_cu_7efec726_28514cuda3std3__48in_placeE,@object
	.size		_ZN39_INTERNAL_57f6973c_4_k_cu_7efec726_28514cuda3std3__48in_placeE,(_ZN39_INTERNAL_57f6973c_4_k_cu_7efec726_28514cuda3std6ranges3__45__cpo9iter_moveE - _ZN39_INTERNAL_57f6973c_4_k_cu_7efec726_28514cuda3std3__48in_placeE)
_ZN39_INTERNAL_57f6973c_4_k_cu_7efec726_28514cuda3std3__48in_placeE:
	.zero		1
	.type		_ZN39_INTERNAL_57f6973c_4_k_cu_7efec726_28514cuda3std6ranges3__45__cpo9iter_moveE,@object
	.size		_ZN39_INTERNAL_57f6973c_4_k_cu_7efec726_28514cuda3std6ranges3__45__cpo9iter_moveE,(_ZN39_INTERNAL_57f6973c_4_k_cu_7efec726_28514cuda3std3__45__cpo5beginE - _ZN39_INTERNAL_57f6973c_4_k_cu_7efec726_28514cuda3std6ranges3__45__cpo9iter_moveE)
_ZN39_INTERNAL_57f6973c_4_k_cu_7efec726_28514cuda3std6ranges3__45__cpo9iter_moveE:
	.zero		1
	.type		_ZN39_INTERNAL_57f6973c_4_k_cu_7efec726_28514cuda3std3__45__cpo5beginE,@object
	.size		_ZN39_INTERNAL_57f6973c_4_k_cu_7efec726_28514cuda3std3__45__cpo5beginE,(_ZN39_INTERNAL_57f6973c_4_k_cu_7efec726_28514cuda3std3__441_GLOBAL__N__57f6973c_4_k_cu_7efec726_28516ignoreE - _ZN39_INTERNAL_57f6973c_4_k_cu_7efec726_28514cuda3std3__45__cpo5beginE)
_ZN39_INTERNAL_57f6973c_4_k_cu_7efec726_28514cuda3std3__45__cpo5beginE:
	.zero		1
	.type		_ZN39_INTERNAL_57f6973c_4_k_cu_7efec726_28514cuda3std3__441_GLOBAL__N__57f6973c_4_k_cu_7efec726_28516ignoreE,@object
	.size		_ZN39_INTERNAL_57f6973c_4_k_cu_7efec726_28514cuda3std3__441_GLOBAL__N__57f6973c_4_k_cu_7efec726_28516ignoreE,(_ZN39_INTERNAL_57f6973c_4_k_cu_7efec726_28514cute7productE - _ZN39_INTERNAL_57f6973c_4_k_cu_7efec726_28514cuda3std3__441_GLOBAL__N__57f6973c_4_k_cu_7efec726_28516ignoreE)
_ZN39_INTERNAL_57f6973c_4_k_cu_7efec726_28514cuda3std3__441_GLOBAL__N__57f6973c_4_k_cu_7efec726_28516ignoreE:
	.zero		1
	.type		_ZN39_INTERNAL_57f6973c_4_k_cu_7efec726_28514cute7productE,@object
	.size		_ZN39_INTERNAL_57f6973c_4_k_cu_7efec726_28514cute7productE,(_ZN39_INTERNAL_57f6973c_4_k_cu_7efec726_28514cuda3std3__45__cpo3endE - _ZN39_INTERNAL_57f6973c_4_k_cu_7efec726_28514cute7productE)
_ZN39_INTERNAL_57f6973c_4_k_cu_7efec726_28514cute7productE:
	.zero		1
	.type		_ZN39_INTERNAL_57f6973c_4_k_cu_7efec726_28514cuda3std3__45__cpo3endE,@object
	.size		_ZN39_INTERNAL_57f6973c_4_k_cu_7efec726_28514cuda3std3__45__cpo3endE,(_ZN39_INTERNAL_57f6973c_4_k_cu_7efec726_28514cuda3std3__419piecewise_constructE - _ZN39_INTERNAL_57f6973c_4_k_cu_7efec726_28514cuda3std3__45__cpo3endE)
_ZN39_INTERNAL_57f6973c_4_k_cu_7efec726_28514cuda3std3__45__cpo3endE:
	.zero		1
	.type		_ZN39_INTERNAL_57f6973c_4_k_cu_7efec726_28514cuda3std3__419piecewise_constructE,@object
	.size		_ZN39_INTERNAL_57f6973c_4_k_cu_7efec726_28514cuda3std3__419piecewise_constructE,(_ZN39_INTERNAL_57f6973c_4_k_cu_7efec726_28514cuda3std3__45__cpo4cendE - _ZN39_INTERNAL_57f6973c_4_k_cu_7efec726_28514cuda3std3__419piecewise_constructE)
_ZN39_INTERNAL_57f6973c_4_k_cu_7efec726_28514cuda3std3__419piecewise_constructE:
	.zero		1
	.type		_ZN39_INTERNAL_57f6973c_4_k_cu_7efec726_28514cuda3std3__45__cpo4cendE,@object
	.size		_ZN39_INTERNAL_57f6973c_4_k_cu_7efec726_28514cuda3std3__45__cpo4cendE,(_ZN39_INTERNAL_57f6973c_4_k_cu_7efec726_28514cuda3std6ranges3__45__cpo4swapE - _ZN39_INTERNAL_57f6973c_4_k_cu_7efec726_28514cuda3std3__45__cpo4cendE)
_ZN39_INTERNAL_57f6973c_4_k_cu_7efec726_28514cuda3std3__45__cpo4cendE:
	.zero		1
	.type		_ZN39_INTERNAL_57f6973c_4_k_cu_7efec726_28514cuda3std6ranges3__45__cpo4swapE,@object
	.size		_ZN39_INTERNAL_57f6973c_4_k_cu_7efec726_28514cuda3std6ranges3__45__cpo4swapE,(.L_8 - _ZN39_INTERNAL_57f6973c_4_k_cu_7efec726_28514cuda3std6ranges3__45__cpo4swapE)
_ZN39_INTERNAL_57f6973c_4_k_cu_7efec726_28514cuda3std6ranges3__45__cpo4swapE:
	.zero		1
.L_8:


//--------------------- .nv.constant0._ZN7cutlass13device_kernelINS_4gemm6kernel13GemmUniversalIN4cute5tupleIJiiiiEEENS1_10collective13CollectiveMmaINS1_34MainloopSm90TmaGmmaWarpSpecializedILi3ENS5_IJNS4_1CILi1EEESB_SB_EEENS1_32KernelTmaWarpSpecializedPingpongEEENS5_IJNSA_ILi64EEESF_NSA_ILi32EEEEEENS_10bfloat16_tENS5_IJlSB_lEEESI_SJ_NS4_8TiledMMAINS4_8MMA_AtomIJNS4_4SM904GMMA27MMA_64x64x16_F32BF16BF16_SSILNSN_5MajorE0ELSP_0ELNSN_7ScaleInE1ELSQ_1EEEEEENS4_6LayoutISC_NS5_IJNSA_ILi0EEESU_SU_EEEEENS5_IJNS4_10UnderscoreESX_SX_EEEEENS4_13SM90_TMA_LOADENS4_14ComposedLayoutINS4_7SwizzleILi2ELi4ELi3EEENS4_18smem_ptr_flag_bitsILi16EEENST_INS5_IJNSA_ILi8EEESG_EEENS5_IJSG_SB_EEEEEEEvNS4_8identityES10_S1A_vS1B_EENS_8epilogue10collective6detail29Sm90TmaWarpSpecializedAdapterINS1E_15DefaultEpilogueISI_SJ_SJ_NS1D_6thread17LinearCombinationISI_Li1EffLNS1I_9ScaleType4KindE0ELNS_15FloatRoundStyleE2ESI_EENS1_15EpilogueDefaultEEEEEvvEEEEvNT_6ParamsE --------------------------
	.section	.nv.constant0._ZN7cutlass13device_kernelINS_4gemm6kernel13GemmUniversalIN4cute5tupleIJiiiiEEENS1_10collective13CollectiveMmaINS1_34MainloopSm90TmaGmmaWarpSpecializedILi3ENS5_IJNS4_1CILi1EEESB_SB_EEENS1_32KernelTmaWarpSpecializedPingpongEEENS5_IJNSA_ILi64EEESF_NSA_ILi32EEEEEENS_10bfloat16_tENS5_IJlSB_lEEESI_SJ_NS4_8TiledMMAINS4_8MMA_AtomIJNS4_4SM904GMMA27MMA_64x64x16_F32BF16BF16_SSILNSN_5MajorE0ELSP_0ELNSN_7ScaleInE1ELSQ_1EEEEEENS4_6LayoutISC_NS5_IJNSA_ILi0EEESU_SU_EEEEENS5_IJNS4_10UnderscoreESX_SX_EEEEENS4_13SM90_TMA_LOADENS4_14ComposedLayoutINS4_7SwizzleILi2ELi4ELi3EEENS4_18smem_ptr_flag_bitsILi16EEENST_INS5_IJNSA_ILi8EEESG_EEENS5_IJSG_SB_EEEEEEEvNS4_8identityES10_S1A_vS1B_EENS_8epilogue10collective6detail29Sm90TmaWarpSpecializedAdapterINS1E_15DefaultEpilogueISI_SJ_SJ_NS1D_6thread17LinearCombinationISI_Li1EffLNS1I_9ScaleType4KindE0ELNS_15FloatRoundStyleE2ESI_EENS1_15EpilogueDefaultEEEEEvvEEEEvNT_6ParamsE,"a",@progbits
	.sectionflags	@""
	.align	4
.nv.constant0._ZN7cutlass13device_kernelINS_4gemm6kernel13GemmUniversalIN4cute5tupleIJiiiiEEENS1_10collective13CollectiveMmaINS1_34MainloopSm90TmaGmmaWarpSpecializedILi3ENS5_IJNS4_1CILi1EEESB_SB_EEENS1_32KernelTmaWarpSpecializedPingpongEEENS5_IJNSA_ILi64EEESF_NSA_ILi32EEEEEENS_10bfloat16_tENS5_IJlSB_lEEESI_SJ_NS4_8TiledMMAINS4_8MMA_AtomIJNS4_4SM904GMMA27MMA_64x64x16_F32BF16BF16_SSILNSN_5MajorE0ELSP_0ELNSN_7ScaleInE1ELSQ_1EEEEEENS4_6LayoutISC_NS5_IJNSA_ILi0EEESU_SU_EEEEENS5_IJNS4_10UnderscoreESX_SX_EEEEENS4_13SM90_TMA_LOADENS4_14ComposedLayoutINS4_7SwizzleILi2ELi4ELi3EEENS4_18smem_ptr_flag_bitsILi16EEENST_INS5_IJNSA_ILi8EEESG_EEENS5_IJSG_SB_EEEEEEEvNS4_8identityES10_S1A_vS1B_EENS_8epilogue10collective6detail29Sm90TmaWarpSpecializedAdapterINS1E_15DefaultEpilogueISI_SJ_SJ_NS1D_6thread17LinearCombinationISI_Li1EffLNS1I_9ScaleType4KindE0ELNS_15FloatRoundStyleE2ESI_EENS1_15EpilogueDefaultEEEEEvvEEEEvNT_6ParamsE:
	.zero		1664


//--------------------- SYMBOLS --------------------------

	.type		.nv.reservedSmem.offset0,@object
	.size		.nv.reservedSmem.offset0,0x4
	.type		__assertfail,@function
